//
// Generated by NVIDIA NVVM Compiler
//
// Compiler Build ID: CL-36424714
// Cuda compilation tools, release 13.0, V13.0.88
// Based on NVVM 20.0.0
//

.version 9.0
.target sm_100
.address_size 64

	// .globl	_Z22fp8_gemm_f16acc_kernelPKhS0_Ptiii
// _ZZ22fp8_gemm_f16acc_kernelPKhS0_PtiiiE6smem_A has been demoted
// _ZZ22fp8_gemm_f16acc_kernelPKhS0_PtiiiE6smem_B has been demoted

.visible .entry _Z22fp8_gemm_f16acc_kernelPKhS0_Ptiii(
	.param .u64 .ptr .align 1 _Z22fp8_gemm_f16acc_kernelPKhS0_Ptiii_param_0,
	.param .u64 .ptr .align 1 _Z22fp8_gemm_f16acc_kernelPKhS0_Ptiii_param_1,
	.param .u64 .ptr .align 1 _Z22fp8_gemm_f16acc_kernelPKhS0_Ptiii_param_2,
	.param .u32 _Z22fp8_gemm_f16acc_kernelPKhS0_Ptiii_param_3,
	.param .u32 _Z22fp8_gemm_f16acc_kernelPKhS0_Ptiii_param_4,
	.param .u32 _Z22fp8_gemm_f16acc_kernelPKhS0_Ptiii_param_5
)
.maxntid 256
{
	.local .align 16 .b8 	__local_depot0[32];
	.reg .b64 	%SP;
	.reg .b64 	%SPL;
	.reg .pred 	%p<131>;
	.reg .b16 	%rs<5>;
	.reg .b32 	%r<763>;
	.reg .b64 	%rd<85>;
	// demoted variable
	.shared .align 1 .b8 _ZZ22fp8_gemm_f16acc_kernelPKhS0_PtiiiE6smem_A[10240];
	// demoted variable
	.shared .align 1 .b8 _ZZ22fp8_gemm_f16acc_kernelPKhS0_PtiiiE6smem_B[10240];
	mov.u64 	%SPL, __local_depot0;
	ld.param.u64 	%rd17, [_Z22fp8_gemm_f16acc_kernelPKhS0_Ptiii_param_0];
	ld.param.u64 	%rd18, [_Z22fp8_gemm_f16acc_kernelPKhS0_Ptiii_param_1];
	ld.param.u64 	%rd19, [_Z22fp8_gemm_f16acc_kernelPKhS0_Ptiii_param_2];
	ld.param.u32 	%r234, [_Z22fp8_gemm_f16acc_kernelPKhS0_Ptiii_param_3];
	ld.param.u32 	%r235, [_Z22fp8_gemm_f16acc_kernelPKhS0_Ptiii_param_4];
	ld.param.u32 	%r236, [_Z22fp8_gemm_f16acc_kernelPKhS0_Ptiii_param_5];
	cvta.to.global.u64 	%rd1, %rd17;
	cvta.to.global.u64 	%rd2, %rd19;
	add.u64 	%rd3, %SPL, 0;
	add.u64 	%rd4, %SPL, 16;
	mov.u32 	%r238, %ctaid.x;
	shl.b32 	%r1, %r238, 7;
	mov.u32 	%r239, %ctaid.y;
	shl.b32 	%r2, %r239, 7;
	mov.u32 	%r240, %tid.x;
	shr.u32 	%r3, %r240, 2;
	shl.b32 	%r241, %r240, 4;
	and.b32  	%r4, %r241, 48;
	setp.lt.s32 	%p1, %r236, 1;
	mov.b32 	%r329, 0;
	mov.u32 	%r328, %r329;
	mov.u32 	%r319, %r329;
	mov.u32 	%r318, %r329;
	mov.u32 	%r309, %r329;
	mov.u32 	%r308, %r329;
	mov.u32 	%r299, %r329;
	mov.u32 	%r298, %r329;
	mov.u32 	%r338, %r329;
	mov.u32 	%r339, %r329;
	mov.u32 	%r348, %r329;
	mov.u32 	%r349, %r329;
	mov.u32 	%r358, %r329;
	mov.u32 	%r359, %r329;
	mov.u32 	%r368, %r329;
	mov.u32 	%r369, %r329;
	mov.u32 	%r378, %r329;
	mov.u32 	%r379, %r329;
	mov.u32 	%r388, %r329;
	mov.u32 	%r389, %r329;
	mov.u32 	%r398, %r329;
	mov.u32 	%r399, %r329;
	mov.u32 	%r408, %r329;
	mov.u32 	%r409, %r329;
	mov.u32 	%r418, %r329;
	mov.u32 	%r419, %r329;
	mov.u32 	%r428, %r329;
	mov.u32 	%r429, %r329;
	mov.u32 	%r438, %r329;
	mov.u32 	%r439, %r329;
	mov.u32 	%r448, %r329;
	mov.u32 	%r449, %r329;
	@%p1 bra 	$L__BB0_31;
	add.s32 	%r5, %r3, %r1;
	mad.lo.s32 	%r243, %r3, 80, %r4;
	mov.u32 	%r244, _ZZ22fp8_gemm_f16acc_kernelPKhS0_PtiiiE6smem_A;
	add.s32 	%r6, %r244, %r243;
	add.s32 	%r7, %r5, 64;
	add.s32 	%r8, %r3, %r2;
	mov.u32 	%r245, _ZZ22fp8_gemm_f16acc_kernelPKhS0_PtiiiE6smem_B;
	add.s32 	%r9, %r245, %r243;
	add.s32 	%r10, %r8, 64;
	mov.b32 	%r329, 0;
	mov.u32 	%r692, %r329;
$L__BB0_2:
	mul.lo.s32 	%r44, %r5, %r236;
	setp.lt.s32 	%p2, %r5, %r234;
	add.s32 	%r45, %r692, %r4;
	add.s32 	%r46, %r45, 16;
	setp.le.s32 	%p3, %r46, %r236;
	and.pred  	%p4, %p2, %p3;
	@%p4 bra 	$L__BB0_3;
	bra.uni 	$L__BB0_4;
$L__BB0_3:
	add.s32 	%r258, %r44, %r45;
	cvt.s64.s32 	%rd25, %r258;
	add.s64 	%rd24, %rd17, %rd25;
	// begin inline asm
	ld.global.nc.v4.u32 {%r735,%r734,%r733,%r732}, [%rd24];
	// end inline asm
	bra.uni 	$L__BB0_9;
$L__BB0_4:
	setp.ge.s32 	%p5, %r5, %r234;
	mov.b32 	%r732, 0;
	mov.u32 	%r733, %r732;
	mov.u32 	%r734, %r732;
	mov.u32 	%r735, %r732;
	@%p5 bra 	$L__BB0_9;
	setp.ge.s32 	%p6, %r45, %r236;
	mov.b32 	%r735, 0;
	st.local.v4.b32 	[%rd3], {%r735, %r735, %r735, %r735};
	mov.u32 	%r734, %r735;
	mov.u32 	%r733, %r735;
	mov.u32 	%r732, %r735;
	@%p6 bra 	$L__BB0_9;
	add.s32 	%r725, %r44, %r45;
	mov.b32 	%r727, 1;
	mov.u64 	%rd84, %rd3;
	mov.u32 	%r726, %r45;
$L__BB0_7:
	add.s32 	%r253, %r727, -1;
	cvt.s64.s32 	%rd22, %r725;
	add.s64 	%rd23, %rd1, %rd22;
	ld.global.u8 	%rs1, [%rd23];
	st.local.u8 	[%rd84], %rs1;
	setp.lt.u32 	%p7, %r253, 15;
	add.s32 	%r726, %r726, 1;
	setp.lt.s32 	%p8, %r726, %r236;
	and.pred  	%p9, %p7, %p8;
	add.s32 	%r727, %r727, 1;
	add.s64 	%rd84, %rd84, 1;
	add.s32 	%r725, %r725, 1;
	@%p9 bra 	$L__BB0_7;
	ld.local.v4.u32 	{%r735, %r734, %r733, %r732}, [%rd3];
$L__BB0_9:
	mul.lo.s32 	%r113, %r7, %r236;
	setp.lt.s32 	%p11, %r7, %r234;
	st.shared.v4.u32 	[%r6], {%r735, %r734, %r733, %r732};
	and.pred  	%p12, %p11, %p3;
	@%p12 bra 	$L__BB0_15;
	setp.ge.s32 	%p13, %r7, %r234;
	mov.b32 	%r741, 0;
	mov.u32 	%r742, %r741;
	mov.u32 	%r743, %r741;
	mov.u32 	%r744, %r741;
	@%p13 bra 	$L__BB0_16;
	setp.ge.s32 	%p14, %r45, %r236;
	mov.b32 	%r744, 0;
	st.local.v4.b32 	[%rd3], {%r744, %r744, %r744, %r744};
	mov.u32 	%r743, %r744;
	mov.u32 	%r742, %r744;
	mov.u32 	%r741, %r744;
	@%p14 bra 	$L__BB0_16;
	add.s32 	%r114, %r113, %r45;
	mov.b32 	%r736, 0;
$L__BB0_13:
	add.s32 	%r265, %r114, %r736;
	cvt.s64.s32 	%rd26, %r265;
	add.s64 	%rd27, %rd1, %rd26;
	ld.global.u8 	%rs2, [%rd27];
	cvt.u64.u32 	%rd28, %r736;
	add.s64 	%rd29, %rd3, %rd28;
	st.local.u8 	[%rd29], %rs2;
	add.s32 	%r116, %r736, 1;
	setp.lt.u32 	%p15, %r736, 15;
	add.s32 	%r266, %r116, %r45;
	setp.lt.s32 	%p16, %r266, %r236;
	and.pred  	%p17, %p15, %p16;
	mov.u32 	%r736, %r116;
	@%p17 bra 	$L__BB0_13;
	ld.local.v4.u32 	{%r744, %r743, %r742, %r741}, [%rd3];
	bra.uni 	$L__BB0_16;
$L__BB0_15:
	add.s32 	%r271, %r113, %r45;
	cvt.s64.s32 	%rd31, %r271;
	add.s64 	%rd30, %rd17, %rd31;
	// begin inline asm
	ld.global.nc.v4.u32 {%r744,%r743,%r742,%r741}, [%rd30];
	// end inline asm
$L__BB0_16:
	cvta.to.global.u64 	%rd7, %rd18;
	mul.lo.s32 	%r137, %r8, %r236;
	setp.gt.s32 	%p18, %r46, %r236;
	setp.ge.s32 	%p19, %r8, %r235;
	st.shared.v4.u32 	[%r6+5120], {%r744, %r743, %r742, %r741};
	or.pred  	%p20, %p19, %p18;
	@%p20 bra 	$L__BB0_18;
	add.s32 	%r284, %r137, %r45;
	cvt.u64.u32 	%rd37, %r284;
	add.s64 	%rd36, %rd18, %rd37;
	// begin inline asm
	ld.global.nc.v4.u32 {%r753,%r752,%r751,%r750}, [%rd36];
	// end inline asm
	bra.uni 	$L__BB0_23;
$L__BB0_18:
	mov.b32 	%r750, 0;
	mov.u32 	%r751, %r750;
	mov.u32 	%r752, %r750;
	mov.u32 	%r753, %r750;
	@%p19 bra 	$L__BB0_23;
	setp.ge.s32 	%p22, %r45, %r236;
	mov.b32 	%r753, 0;
	st.local.v4.b32 	[%rd4], {%r753, %r753, %r753, %r753};
	mov.u32 	%r752, %r753;
	mov.u32 	%r751, %r753;
	mov.u32 	%r750, %r753;
	@%p22 bra 	$L__BB0_23;
	add.s32 	%r142, %r137, %r45;
	mov.b32 	%r745, 0;
$L__BB0_21:
	add.s32 	%r278, %r142, %r745;
	cvt.u64.u32 	%rd32, %r278;
	add.s64 	%rd33, %rd7, %rd32;
	ld.global.u8 	%rs3, [%rd33];
	cvt.u64.u32 	%rd34, %r745;
	add.s64 	%rd35, %rd4, %rd34;
	st.local.u8 	[%rd35], %rs3;
	add.s32 	%r144, %r745, 1;
	setp.lt.u32 	%p23, %r745, 15;
	add.s32 	%r279, %r144, %r45;
	setp.lt.s32 	%p24, %r279, %r236;
	and.pred  	%p25, %p23, %p24;
	mov.u32 	%r745, %r144;
	@%p25 bra 	$L__BB0_21;
	ld.local.v4.u32 	{%r753, %r752, %r751, %r750}, [%rd4];
$L__BB0_23:
	mul.lo.s32 	%r161, %r10, %r236;
	setp.lt.s32 	%p27, %r10, %r235;
	st.shared.v4.u32 	[%r9], {%r753, %r752, %r751, %r750};
	and.pred  	%p28, %p27, %p3;
	@%p28 bra 	$L__BB0_29;
	setp.ge.s32 	%p29, %r10, %r235;
	mov.b32 	%r759, 0;
	mov.u32 	%r760, %r759;
	mov.u32 	%r761, %r759;
	mov.u32 	%r762, %r759;
	@%p29 bra 	$L__BB0_30;
	setp.ge.s32 	%p30, %r45, %r236;
	mov.b32 	%r762, 0;
	st.local.v4.b32 	[%rd4], {%r762, %r762, %r762, %r762};
	mov.u32 	%r761, %r762;
	mov.u32 	%r760, %r762;
	mov.u32 	%r759, %r762;
	@%p30 bra 	$L__BB0_30;
	add.s32 	%r162, %r161, %r45;
	mov.b32 	%r754, 0;
$L__BB0_27:
	add.s32 	%r291, %r162, %r754;
	cvt.u64.u32 	%rd38, %r291;
	add.s64 	%rd39, %rd7, %rd38;
	ld.global.u8 	%rs4, [%rd39];
	cvt.u64.u32 	%rd40, %r754;
	add.s64 	%rd41, %rd4, %rd40;
	st.local.u8 	[%rd41], %rs4;
	add.s32 	%r164, %r754, 1;
	setp.lt.u32 	%p31, %r754, 15;
	add.s32 	%r292, %r164, %r45;
	setp.lt.s32 	%p32, %r292, %r236;
	and.pred  	%p33, %p31, %p32;
	mov.u32 	%r754, %r164;
	@%p33 bra 	$L__BB0_27;
	ld.local.v4.u32 	{%r762, %r761, %r760, %r759}, [%rd4];
	bra.uni 	$L__BB0_30;
$L__BB0_29:
	add.s32 	%r297, %r161, %r45;
	cvt.u64.u32 	%rd43, %r297;
	add.s64 	%rd42, %rd18, %rd43;
	// begin inline asm
	ld.global.nc.v4.u32 {%r762,%r761,%r760,%r759}, [%rd42];
	// end inline asm
$L__BB0_30:
	st.shared.v4.u32 	[%r9+5120], {%r762, %r761, %r760, %r759};
	bar.sync 	0;
	mov.u32 	%r618, %tid.x;
	shl.b32 	%r619, %r618, 2;
	and.b32  	%r620, %r619, 12;
	shr.u32 	%r621, %r618, 2;
	and.b32  	%r622, %r621, 7;
	shr.u32 	%r623, %r618, 1;
	and.b32  	%r624, %r623, 64;
	or.b32  	%r625, %r622, %r624;
	mul.lo.s32 	%r626, %r625, 80;
	or.b32  	%r627, %r620, %r626;
	mov.u32 	%r628, _ZZ22fp8_gemm_f16acc_kernelPKhS0_PtiiiE6smem_A;
	add.s32 	%r629, %r628, %r627;
	ld.shared.u32 	%r300, [%r629];
	ld.shared.u32 	%r301, [%r629+640];
	ld.shared.u32 	%r302, [%r629+16];
	ld.shared.u32 	%r303, [%r629+656];
	ld.shared.u32 	%r340, [%r629+1280];
	ld.shared.u32 	%r341, [%r629+1920];
	ld.shared.u32 	%r342, [%r629+1296];
	ld.shared.u32 	%r343, [%r629+1936];
	ld.shared.u32 	%r380, [%r629+2560];
	ld.shared.u32 	%r381, [%r629+3200];
	ld.shared.u32 	%r382, [%r629+2576];
	ld.shared.u32 	%r383, [%r629+3216];
	ld.shared.u32 	%r420, [%r629+3840];
	ld.shared.u32 	%r421, [%r629+4480];
	ld.shared.u32 	%r422, [%r629+3856];
	ld.shared.u32 	%r423, [%r629+4496];
	and.b32  	%r630, %r618, 96;
	or.b32  	%r631, %r622, %r630;
	mul.lo.s32 	%r632, %r631, 80;
	or.b32  	%r633, %r620, %r632;
	mov.u32 	%r634, _ZZ22fp8_gemm_f16acc_kernelPKhS0_PtiiiE6smem_B;
	add.s32 	%r635, %r634, %r633;
	ld.shared.u32 	%r304, [%r635];
	ld.shared.u32 	%r305, [%r635+16];
	ld.shared.u32 	%r314, [%r635+640];
	ld.shared.u32 	%r315, [%r635+656];
	ld.shared.u32 	%r324, [%r635+1280];
	ld.shared.u32 	%r325, [%r635+1296];
	ld.shared.u32 	%r334, [%r635+1920];
	ld.shared.u32 	%r335, [%r635+1936];
	// begin inline asm
	mma.sync.aligned.m16n8k32.row.col.f16.e4m3.e4m3.f16 {%r298, %r299}, {%r300, %r301, %r302, %r303}, {%r304, %r305}, {%r298, %r299};

	// end inline asm
	// begin inline asm
	mma.sync.aligned.m16n8k32.row.col.f16.e4m3.e4m3.f16 {%r308, %r309}, {%r300, %r301, %r302, %r303}, {%r314, %r315}, {%r308, %r309};

	// end inline asm
	// begin inline asm
	mma.sync.aligned.m16n8k32.row.col.f16.e4m3.e4m3.f16 {%r318, %r319}, {%r300, %r301, %r302, %r303}, {%r324, %r325}, {%r318, %r319};

	// end inline asm
	// begin inline asm
	mma.sync.aligned.m16n8k32.row.col.f16.e4m3.e4m3.f16 {%r328, %r329}, {%r300, %r301, %r302, %r303}, {%r334, %r335}, {%r328, %r329};

	// end inline asm
	// begin inline asm
	mma.sync.aligned.m16n8k32.row.col.f16.e4m3.e4m3.f16 {%r338, %r339}, {%r340, %r341, %r342, %r343}, {%r304, %r305}, {%r338, %r339};

	// end inline asm
	// begin inline asm
	mma.sync.aligned.m16n8k32.row.col.f16.e4m3.e4m3.f16 {%r348, %r349}, {%r340, %r341, %r342, %r343}, {%r314, %r315}, {%r348, %r349};

	// end inline asm
	// begin inline asm
	mma.sync.aligned.m16n8k32.row.col.f16.e4m3.e4m3.f16 {%r358, %r359}, {%r340, %r341, %r342, %r343}, {%r324, %r325}, {%r358, %r359};

	// end inline asm
	// begin inline asm
	mma.sync.aligned.m16n8k32.row.col.f16.e4m3.e4m3.f16 {%r368, %r369}, {%r340, %r341, %r342, %r343}, {%r334, %r335}, {%r368, %r369};

	// end inline asm
	// begin inline asm
	mma.sync.aligned.m16n8k32.row.col.f16.e4m3.e4m3.f16 {%r378, %r379}, {%r380, %r381, %r382, %r383}, {%r304, %r305}, {%r378, %r379};

	// end inline asm
	// begin inline asm
	mma.sync.aligned.m16n8k32.row.col.f16.e4m3.e4m3.f16 {%r388, %r389}, {%r380, %r381, %r382, %r383}, {%r314, %r315}, {%r388, %r389};

	// end inline asm
	// begin inline asm
	mma.sync.aligned.m16n8k32.row.col.f16.e4m3.e4m3.f16 {%r398, %r399}, {%r380, %r381, %r382, %r383}, {%r324, %r325}, {%r398, %r399};

	// end inline asm
	// begin inline asm
	mma.sync.aligned.m16n8k32.row.col.f16.e4m3.e4m3.f16 {%r408, %r409}, {%r380, %r381, %r382, %r383}, {%r334, %r335}, {%r408, %r409};

	// end inline asm
	// begin inline asm
	mma.sync.aligned.m16n8k32.row.col.f16.e4m3.e4m3.f16 {%r418, %r419}, {%r420, %r421, %r422, %r423}, {%r304, %r305}, {%r418, %r419};

	// end inline asm
	// begin inline asm
	mma.sync.aligned.m16n8k32.row.col.f16.e4m3.e4m3.f16 {%r428, %r429}, {%r420, %r421, %r422, %r423}, {%r314, %r315}, {%r428, %r429};

	// end inline asm
	// begin inline asm
	mma.sync.aligned.m16n8k32.row.col.f16.e4m3.e4m3.f16 {%r438, %r439}, {%r420, %r421, %r422, %r423}, {%r324, %r325}, {%r438, %r439};

	// end inline asm
	// begin inline asm
	mma.sync.aligned.m16n8k32.row.col.f16.e4m3.e4m3.f16 {%r448, %r449}, {%r420, %r421, %r422, %r423}, {%r334, %r335}, {%r448, %r449};

	// end inline asm
	ld.shared.u32 	%r490, [%r629+32];
	ld.shared.u32 	%r491, [%r629+672];
	ld.shared.u32 	%r492, [%r629+48];
	ld.shared.u32 	%r493, [%r629+688];
	ld.shared.u32 	%r530, [%r629+1312];
	ld.shared.u32 	%r531, [%r629+1952];
	ld.shared.u32 	%r532, [%r629+1328];
	ld.shared.u32 	%r533, [%r629+1968];
	ld.shared.u32 	%r570, [%r629+2592];
	ld.shared.u32 	%r571, [%r629+3232];
	ld.shared.u32 	%r572, [%r629+2608];
	ld.shared.u32 	%r573, [%r629+3248];
	ld.shared.u32 	%r610, [%r629+3872];
	ld.shared.u32 	%r611, [%r629+4512];
	ld.shared.u32 	%r612, [%r629+3888];
	ld.shared.u32 	%r613, [%r629+4528];
	ld.shared.u32 	%r584, [%r635+32];
	ld.shared.u32 	%r585, [%r635+48];
	ld.shared.u32 	%r594, [%r635+672];
	ld.shared.u32 	%r595, [%r635+688];
	ld.shared.u32 	%r604, [%r635+1312];
	ld.shared.u32 	%r605, [%r635+1328];
	ld.shared.u32 	%r614, [%r635+1952];
	ld.shared.u32 	%r615, [%r635+1968];
	// begin inline asm
	mma.sync.aligned.m16n8k32.row.col.f16.e4m3.e4m3.f16 {%r298, %r299}, {%r490, %r491, %r492, %r493}, {%r584, %r585}, {%r298, %r299};

	// end inline asm
	// begin inline asm
	mma.sync.aligned.m16n8k32.row.col.f16.e4m3.e4m3.f16 {%r308, %r309}, {%r490, %r491, %r492, %r493}, {%r594, %r595}, {%r308, %r309};

	// end inline asm
	// begin inline asm
	mma.sync.aligned.m16n8k32.row.col.f16.e4m3.e4m3.f16 {%r318, %r319}, {%r490, %r491, %r492, %r493}, {%r604, %r605}, {%r318, %r319};

	// end inline asm
	// begin inline asm
	mma.sync.aligned.m16n8k32.row.col.f16.e4m3.e4m3.f16 {%r328, %r329}, {%r490, %r491, %r492, %r493}, {%r614, %r615}, {%r328, %r329};

	// end inline asm
	// begin inline asm
	mma.sync.aligned.m16n8k32.row.col.f16.e4m3.e4m3.f16 {%r338, %r339}, {%r530, %r531, %r532, %r533}, {%r584, %r585}, {%r338, %r339};

	// end inline asm
	// begin inline asm
	mma.sync.aligned.m16n8k32.row.col.f16.e4m3.e4m3.f16 {%r348, %r349}, {%r530, %r531, %r532, %r533}, {%r594, %r595}, {%r348, %r349};

	// end inline asm
	// begin inline asm
	mma.sync.aligned.m16n8k32.row.col.f16.e4m3.e4m3.f16 {%r358, %r359}, {%r530, %r531, %r532, %r533}, {%r604, %r605}, {%r358, %r359};

	// end inline asm
	// begin inline asm
	mma.sync.aligned.m16n8k32.row.col.f16.e4m3.e4m3.f16 {%r368, %r369}, {%r530, %r531, %r532, %r533}, {%r614, %r615}, {%r368, %r369};

	// end inline asm
	// begin inline asm
	mma.sync.aligned.m16n8k32.row.col.f16.e4m3.e4m3.f16 {%r378, %r379}, {%r570, %r571, %r572, %r573}, {%r584, %r585}, {%r378, %r379};

	// end inline asm
	// begin inline asm
	mma.sync.aligned.m16n8k32.row.col.f16.e4m3.e4m3.f16 {%r388, %r389}, {%r570, %r571, %r572, %r573}, {%r594, %r595}, {%r388, %r389};

	// end inline asm
	// begin inline asm
	mma.sync.aligned.m16n8k32.row.col.f16.e4m3.e4m3.f16 {%r398, %r399}, {%r570, %r571, %r572, %r573}, {%r604, %r605}, {%r398, %r399};

	// end inline asm
	// begin inline asm
	mma.sync.aligned.m16n8k32.row.col.f16.e4m3.e4m3.f16 {%r408, %r409}, {%r570, %r571, %r572, %r573}, {%r614, %r615}, {%r408, %r409};

	// end inline asm
	// begin inline asm
	mma.sync.aligned.m16n8k32.row.col.f16.e4m3.e4m3.f16 {%r418, %r419}, {%r610, %r611, %r612, %r613}, {%r584, %r585}, {%r418, %r419};

	// end inline asm
	// begin inline asm
	mma.sync.aligned.m16n8k32.row.col.f16.e4m3.e4m3.f16 {%r428, %r429}, {%r610, %r611, %r612, %r613}, {%r594, %r595}, {%r428, %r429};

	// end inline asm
	// begin inline asm
	mma.sync.aligned.m16n8k32.row.col.f16.e4m3.e4m3.f16 {%r438, %r439}, {%r610, %r611, %r612, %r613}, {%r604, %r605}, {%r438, %r439};

	// end inline asm
	// begin inline asm
	mma.sync.aligned.m16n8k32.row.col.f16.e4m3.e4m3.f16 {%r448, %r449}, {%r610, %r611, %r612, %r613}, {%r614, %r615}, {%r448, %r449};

	// end inline asm
	bar.sync 	0;
	add.s32 	%r692, %r692, 64;
	setp.lt.s32 	%p34, %r692, %r236;
	@%p34 bra 	$L__BB0_2;
$L__BB0_31:
	mov.u32 	%r636, %ctaid.x;
	shl.b32 	%r637, %r636, 7;
	mov.u32 	%r638, %tid.x;
	shr.u32 	%r639, %r638, 1;
	and.b32  	%r640, %r639, 64;
	or.b32  	%r641, %r640, %r637;
	shr.u32 	%r642, %r638, 2;
	and.b32  	%r643, %r642, 7;
	or.b32  	%r79, %r641, %r643;
	mov.u32 	%r644, %ctaid.y;
	shl.b32 	%r645, %r644, 7;
	and.b32  	%r646, %r638, 96;
	or.b32  	%r647, %r645, %r646;
	shl.b32 	%r648, %r638, 1;
	and.b32  	%r649, %r648, 6;
	or.b32  	%r650, %r647, %r649;
	or.b32  	%r81, %r79, 8;
	setp.lt.s32 	%p35, %r79, %r234;
	mul.lo.s32 	%r82, %r79, %r235;
	shl.b32 	%r83, %r235, 3;
	add.s32 	%r84, %r82, %r83;
	add.s32 	%r85, %r650, 1;
	setp.lt.s32 	%p36, %r85, %r235;
	and.pred  	%p37, %p35, %p36;
	@%p37 bra 	$L__BB0_32;
	bra.uni 	$L__BB0_33;
$L__BB0_32:
	add.s32 	%r651, %r650, %r82;
	mul.wide.s32 	%rd44, %r651, 2;
	add.s64 	%rd45, %rd2, %rd44;
	st.global.u32 	[%rd45], %r298;
$L__BB0_33:
	setp.ge.s32 	%p38, %r85, %r235;
	setp.ge.s32 	%p39, %r81, %r234;
	or.pred  	%p40, %p39, %p38;
	@%p40 bra 	$L__BB0_35;
	add.s32 	%r652, %r650, %r84;
	mul.wide.s32 	%rd46, %r652, 2;
	add.s64 	%rd47, %rd2, %rd46;
	st.global.u32 	[%rd47], %r299;
$L__BB0_35:
	setp.ge.s32 	%p41, %r79, %r234;
	add.s32 	%r218, %r650, 9;
	setp.ge.s32 	%p42, %r218, %r235;
	cvt.s64.s32 	%rd48, %r82;
	cvt.u64.u32 	%rd8, %r650;
	add.s64 	%rd49, %rd8, %rd48;
	shl.b64 	%rd50, %rd49, 1;
	add.s64 	%rd9, %rd2, %rd50;
	or.pred  	%p43, %p41, %p42;
	@%p43 bra 	$L__BB0_37;
	st.global.u32 	[%rd9+16], %r308;
$L__BB0_37:
	setp.ge.s32 	%p44, %r218, %r235;
	setp.ge.s32 	%p45, %r81, %r234;
	cvt.s64.s32 	%rd51, %r84;
	add.s64 	%rd52, %rd8, %rd51;
	shl.b64 	%rd53, %rd52, 1;
	add.s64 	%rd10, %rd2, %rd53;
	or.pred  	%p46, %p45, %p44;
	@%p46 bra 	$L__BB0_39;
	st.global.u32 	[%rd10+16], %r309;
$L__BB0_39:
	setp.ge.s32 	%p47, %r79, %r234;
	add.s32 	%r219, %r650, 17;
	setp.ge.s32 	%p48, %r219, %r235;
	or.pred  	%p49, %p47, %p48;
	@%p49 bra 	$L__BB0_41;
	st.global.u32 	[%rd9+32], %r318;
$L__BB0_41:
	setp.ge.s32 	%p50, %r219, %r235;
	setp.ge.s32 	%p51, %r81, %r234;
	or.pred  	%p52, %p51, %p50;
	@%p52 bra 	$L__BB0_43;
	st.global.u32 	[%rd10+32], %r319;
$L__BB0_43:
	setp.ge.s32 	%p53, %r79, %r234;
	add.s32 	%r220, %r650, 25;
	setp.ge.s32 	%p54, %r220, %r235;
	or.pred  	%p55, %p53, %p54;
	@%p55 bra 	$L__BB0_45;
	st.global.u32 	[%rd9+48], %r328;
$L__BB0_45:
	setp.ge.s32 	%p56, %r220, %r235;
	setp.ge.s32 	%p57, %r81, %r234;
	or.pred  	%p58, %p57, %p56;
	@%p58 bra 	$L__BB0_47;
	st.global.u32 	[%rd10+48], %r329;
$L__BB0_47:
	setp.ge.s32 	%p59, %r85, %r235;
	add.s32 	%r221, %r79, 16;
	add.s32 	%r222, %r79, 24;
	setp.ge.s32 	%p60, %r221, %r234;
	shl.b32 	%r223, %r235, 4;
	add.s32 	%r224, %r223, %r82;
	add.s32 	%r225, %r224, %r83;
	or.pred  	%p61, %p60, %p59;
	@%p61 bra 	$L__BB0_49;
	add.s32 	%r653, %r650, %r224;
	mul.wide.s32 	%rd54, %r653, 2;
	add.s64 	%rd55, %rd2, %rd54;
	st.global.u32 	[%rd55], %r338;
$L__BB0_49:
	setp.ge.s32 	%p62, %r222, %r234;
	setp.ge.s32 	%p63, %r85, %r235;
	or.pred  	%p64, %p62, %p63;
	@%p64 bra 	$L__BB0_51;
	add.s32 	%r654, %r650, %r225;
	mul.wide.s32 	%rd56, %r654, 2;
	add.s64 	%rd57, %rd2, %rd56;
	st.global.u32 	[%rd57], %r339;
$L__BB0_51:
	setp.ge.s32 	%p65, %r221, %r234;
	setp.ge.s32 	%p66, %r218, %r235;
	cvt.s64.s32 	%rd58, %r224;
	add.s64 	%rd59, %rd8, %rd58;
	shl.b64 	%rd60, %rd59, 1;
	add.s64 	%rd11, %rd2, %rd60;
	or.pred  	%p67, %p65, %p66;
	@%p67 bra 	$L__BB0_53;
	st.global.u32 	[%rd11+16], %r348;
$L__BB0_53:
	setp.ge.s32 	%p68, %r222, %r234;
	setp.ge.s32 	%p69, %r218, %r235;
	cvt.s64.s32 	%rd61, %r225;
	add.s64 	%rd62, %rd8, %rd61;
	shl.b64 	%rd63, %rd62, 1;
	add.s64 	%rd12, %rd2, %rd63;
	or.pred  	%p70, %p68, %p69;
	@%p70 bra 	$L__BB0_55;
	st.global.u32 	[%rd12+16], %r349;
$L__BB0_55:
	setp.ge.s32 	%p71, %r221, %r234;
	setp.ge.s32 	%p72, %r219, %r235;
	or.pred  	%p73, %p71, %p72;
	@%p73 bra 	$L__BB0_57;
	st.global.u32 	[%rd11+32], %r358;
$L__BB0_57:
	setp.ge.s32 	%p74, %r222, %r234;
	setp.ge.s32 	%p75, %r219, %r235;
	or.pred  	%p76, %p74, %p75;
	@%p76 bra 	$L__BB0_59;
	st.global.u32 	[%rd12+32], %r359;
$L__BB0_59:
	setp.ge.s32 	%p77, %r221, %r234;
	setp.ge.s32 	%p78, %r220, %r235;
	or.pred  	%p79, %p77, %p78;
	@%p79 bra 	$L__BB0_61;
	st.global.u32 	[%rd11+48], %r368;
$L__BB0_61:
	setp.ge.s32 	%p80, %r222, %r234;
	setp.ge.s32 	%p81, %r220, %r235;
	or.pred  	%p82, %p80, %p81;
	@%p82 bra 	$L__BB0_63;
	st.global.u32 	[%rd12+48], %r369;
$L__BB0_63:
	setp.ge.s32 	%p83, %r85, %r235;
	add.s32 	%r226, %r79, 32;
	add.s32 	%r227, %r79, 40;
	setp.ge.s32 	%p84, %r226, %r234;
	shl.b32 	%r655, %r235, 5;
	add.s32 	%r228, %r655, %r82;
	add.s32 	%r229, %r228, %r83;
	or.pred  	%p85, %p84, %p83;
	@%p85 bra 	$L__BB0_65;
	add.s32 	%r656, %r650, %r228;
	mul.wide.s32 	%rd64, %r656, 2;
	add.s64 	%rd65, %rd2, %rd64;
	st.global.u32 	[%rd65], %r378;
$L__BB0_65:
	setp.ge.s32 	%p86, %r227, %r234;
	setp.ge.s32 	%p87, %r85, %r235;
	or.pred  	%p88, %p86, %p87;
	@%p88 bra 	$L__BB0_67;
	add.s32 	%r657, %r650, %r229;
	mul.wide.s32 	%rd66, %r657, 2;
	add.s64 	%rd67, %rd2, %rd66;
	st.global.u32 	[%rd67], %r379;
$L__BB0_67:
	setp.ge.s32 	%p89, %r226, %r234;
	setp.ge.s32 	%p90, %r218, %r235;
	cvt.s64.s32 	%rd68, %r228;
	add.s64 	%rd69, %rd8, %rd68;
	shl.b64 	%rd70, %rd69, 1;
	add.s64 	%rd13, %rd2, %rd70;
	or.pred  	%p91, %p89, %p90;
	@%p91 bra 	$L__BB0_69;
	st.global.u32 	[%rd13+16], %r388;
$L__BB0_69:
	setp.ge.s32 	%p92, %r227, %r234;
	setp.ge.s32 	%p93, %r218, %r235;
	cvt.s64.s32 	%rd71, %r229;
	add.s64 	%rd72, %rd8, %rd71;
	shl.b64 	%rd73, %rd72, 1;
	add.s64 	%rd14, %rd2, %rd73;
	or.pred  	%p94, %p92, %p93;
	@%p94 bra 	$L__BB0_71;
	st.global.u32 	[%rd14+16], %r389;
$L__BB0_71:
	setp.ge.s32 	%p95, %r226, %r234;
	setp.ge.s32 	%p96, %r219, %r235;
	or.pred  	%p97, %p95, %p96;
	@%p97 bra 	$L__BB0_73;
	st.global.u32 	[%rd13+32], %r398;
$L__BB0_73:
	setp.ge.s32 	%p98, %r227, %r234;
	setp.ge.s32 	%p99, %r219, %r235;
	or.pred  	%p100, %p98, %p99;
	@%p100 bra 	$L__BB0_75;
	st.global.u32 	[%rd14+32], %r399;
$L__BB0_75:
	setp.ge.s32 	%p101, %r226, %r234;
	setp.ge.s32 	%p102, %r220, %r235;
	or.pred  	%p103, %p101, %p102;
	@%p103 bra 	$L__BB0_77;
	st.global.u32 	[%rd13+48], %r408;
$L__BB0_77:
	setp.ge.s32 	%p104, %r227, %r234;
	setp.ge.s32 	%p105, %r220, %r235;
	or.pred  	%p106, %p104, %p105;
	@%p106 bra 	$L__BB0_79;
	st.global.u32 	[%rd14+48], %r409;
$L__BB0_79:
	setp.ge.s32 	%p107, %r85, %r235;
	add.s32 	%r230, %r79, 48;
	add.s32 	%r231, %r79, 56;
	setp.ge.s32 	%p108, %r230, %r234;
	add.s32 	%r232, %r223, %r228;
	add.s32 	%r233, %r232, %r83;
	or.pred  	%p109, %p108, %p107;
	@%p109 bra 	$L__BB0_81;
	add.s32 	%r658, %r650, %r232;
	mul.wide.s32 	%rd74, %r658, 2;
	add.s64 	%rd75, %rd2, %rd74;
	st.global.u32 	[%rd75], %r418;
$L__BB0_81:
	setp.ge.s32 	%p110, %r231, %r234;
	setp.ge.s32 	%p111, %r85, %r235;
	or.pred  	%p112, %p110, %p111;
	@%p112 bra 	$L__BB0_83;
	add.s32 	%r659, %r650, %r233;
	mul.wide.s32 	%rd76, %r659, 2;
	add.s64 	%rd77, %rd2, %rd76;
	st.global.u32 	[%rd77], %r419;
$L__BB0_83:
	setp.ge.s32 	%p113, %r230, %r234;
	setp.ge.s32 	%p114, %r218, %r235;
	cvt.s64.s32 	%rd78, %r232;
	add.s64 	%rd79, %rd8, %rd78;
	shl.b64 	%rd80, %rd79, 1;
	add.s64 	%rd15, %rd2, %rd80;
	or.pred  	%p115, %p113, %p114;
	@%p115 bra 	$L__BB0_85;
	st.global.u32 	[%rd15+16], %r428;
$L__BB0_85:
	setp.ge.s32 	%p116, %r231, %r234;
	setp.ge.s32 	%p117, %r218, %r235;
	cvt.s64.s32 	%rd81, %r233;
	add.s64 	%rd82, %rd8, %rd81;
	shl.b64 	%rd83, %rd82, 1;
	add.s64 	%rd16, %rd2, %rd83;
	or.pred  	%p118, %p116, %p117;
	@%p118 bra 	$L__BB0_87;
	st.global.u32 	[%rd16+16], %r429;
$L__BB0_87:
	setp.ge.s32 	%p119, %r230, %r234;
	setp.ge.s32 	%p120, %r219, %r235;
	or.pred  	%p121, %p119, %p120;
	@%p121 bra 	$L__BB0_89;
	st.global.u32 	[%rd15+32], %r438;
$L__BB0_89:
	setp.ge.s32 	%p122, %r231, %r234;
	setp.ge.s32 	%p123, %r219, %r235;
	or.pred  	%p124, %p122, %p123;
	@%p124 bra 	$L__BB0_91;
	st.global.u32 	[%rd16+32], %r439;
$L__BB0_91:
	setp.ge.s32 	%p125, %r230, %r234;
	setp.ge.s32 	%p126, %r220, %r235;
	or.pred  	%p127, %p125, %p126;
	@%p127 bra 	$L__BB0_93;
	st.global.u32 	[%rd15+48], %r448;
$L__BB0_93:
	setp.ge.s32 	%p128, %r231, %r234;
	setp.ge.s32 	%p129, %r220, %r235;
	or.pred  	%p130, %p128, %p129;
	@%p130 bra 	$L__BB0_95;
	st.global.u32 	[%rd16+48], %r449;
$L__BB0_95:
	ret;

}


// ===== COMPILED SASS (sm_100) =====

	.target	sm_100

	.elftype	@"ET_EXEC"


//--------------------- .note.nv.tkinfo           --------------------------
	.section	.note.nv.tkinfo,"",@"SHT_NOTE"
	.sectionflags	@"SHF_NOTE_NV_TKINFO"
	.tkinfo
        /*0018*/ 	.word	0x00000002
        /*0030*/ 	.string	""
        /*0030*/ 	.string	"ptxas"
        /*0030*/ 	.string	"Cuda compilation tools, release 13.0, V13.0.88"
        /*0030*/ 	.string	"Build cuda_13.0.r13.0/compiler.36424714_0"
        /*0030*/ 	.string	"-arch sm_100 -m 64 "



//--------------------- .note.nv.cuinfo           --------------------------
	.section	.note.nv.cuinfo,"",@"SHT_NOTE"
	.sectionflags	@"SHF_NOTE_NV_CUINFO"
        /*0018*/ 	.short	0x0002
        /*001a*/ 	.short	0x0064
        /*001c*/ 	.short	0x0082
	.zero		2


//--------------------- .nv.info                  --------------------------
	.section	.nv.info,"",@"SHT_CUDA_INFO"
	.align	4


	//----- nvinfo : EIATTR_REGCOUNT
	.align		4
        /*0000*/ 	.byte	0x04, 0x2f
        /*0002*/ 	.short	(.L_1 - .L_0)
	.align		4
.L_0:
        /*0004*/ 	.word	index@(_Z22fp8_gemm_f16acc_kernelPKhS0_Ptiii)
        /*0008*/ 	.word	0x00000050


	//----- nvinfo : EIATTR_FRAME_SIZE
	.align		4
.L_1:
        /*000c*/ 	.byte	0x04, 0x11
        /*000e*/ 	.short	(.L_3 - .L_2)
	.align		4
.L_2:
        /*0010*/ 	.word	index@(_Z22fp8_gemm_f16acc_kernelPKhS0_Ptiii)
        /*0014*/ 	.word	0x00000020


	//----- nvinfo : EIATTR_MIN_STACK_SIZE
	.align		4
.L_3:
        /*0018*/ 	.byte	0x04, 0x12
        /*001a*/ 	.short	(.L_5 - .L_4)
	.align		4
.L_4:
        /*001c*/ 	.word	index@(_Z22fp8_gemm_f16acc_kernelPKhS0_Ptiii)
        /*0020*/ 	.word	0x00000020
.L_5:


//--------------------- .nv.compat                --------------------------
	.section	.nv.compat,"",@"SHT_CUDA_COMPAT_INFO"
	.align	4
        /*0000*/ 	.byte	0x02, 0x09, 0x00, 0x00, 0x02, 0x02, 0x02, 0x00, 0x02, 0x05, 0x05, 0x00, 0x03, 0x07, 0x01, 0x01
        /*0010*/ 	.byte	0x02, 0x03, 0x00, 0x00, 0x02, 0x06, 0x01, 0x00, 0x04, 0x0b, 0x08, 0x00, 0x09, 0x00, 0x00, 0x00
        /*0020*/ 	.byte	0x00, 0x00, 0x00, 0x00


//--------------------- .nv.info._Z22fp8_gemm_f16acc_kernelPKhS0_Ptiii --------------------------
	.section	.nv.info._Z22fp8_gemm_f16acc_kernelPKhS0_Ptiii,"",@"SHT_CUDA_INFO"
	.sectionflags	@""
	.align	4


	//----- nvinfo : EIATTR_CUDA_API_VERSION
	.align		4
        /*0000*/ 	.byte	0x04, 0x37
        /*0002*/ 	.short	(.L_7 - .L_6)
.L_6:
        /*0004*/ 	.word	0x00000082


	//----- nvinfo : EIATTR_KPARAM_INFO
	.align		4
.L_7:
        /*0008*/ 	.byte	0x04, 0x17
        /*000a*/ 	.short	(.L_9 - .L_8)
.L_8:
        /*000c*/ 	.word	0x00000000
        /*0010*/ 	.short	0x0005
        /*0012*/ 	.short	0x0020
        /*0014*/ 	.byte	0x00, 0xf0, 0x11, 0x00


	//----- nvinfo : EIATTR_KPARAM_INFO
	.align		4
.L_9:
        /*0018*/ 	.byte	0x04, 0x17
        /*001a*/ 	.short	(.L_11 - .L_10)
.L_10:
        /*001c*/ 	.word	0x00000000
        /*0020*/ 	.short	0x0004
        /*0022*/ 	.short	0x001c
        /*0024*/ 	.byte	0x00, 0xf0, 0x11, 0x00


	//----- nvinfo : EIATTR_KPARAM_INFO
	.align		4
.L_11:
        /*0028*/ 	.byte	0x04, 0x17
        /*002a*/ 	.short	(.L_13 - .L_12)
.L_12:
        /*002c*/ 	.word	0x00000000
        /*0030*/ 	.short	0x0003
        /*0032*/ 	.short	0x0018
        /*0034*/ 	.byte	0x00, 0xf0, 0x11, 0x00


	//----- nvinfo : EIATTR_KPARAM_INFO
	.align		4
.L_13:
        /*0038*/ 	.byte	0x04, 0x17
        /*003a*/ 	.short	(.L_15 - .L_14)
.L_14:
        /*003c*/ 	.word	0x00000000
        /*0040*/ 	.short	0x0002
        /*0042*/ 	.short	0x0010
        /*0044*/ 	.byte	0x00, 0xf5, 0x21, 0x00


	//----- nvinfo : EIATTR_KPARAM_INFO
	.align		4
.L_15:
        /*0048*/ 	.byte	0x04, 0x17
        /*004a*/ 	.short	(.L_17 - .L_16)
.L_16:
        /*004c*/ 	.word	0x00000000
        /*0050*/ 	.short	0x0001
        /*0052*/ 	.short	0x0008
        /*0054*/ 	.byte	0x00, 0xf5, 0x21, 0x00


	//----- nvinfo : EIATTR_KPARAM_INFO
	.align		4
.L_17:
        /*0058*/ 	.byte	0x04, 0x17
        /*005a*/ 	.short	(.L_19 - .L_18)
.L_18:
        /*005c*/ 	.word	0x00000000
        /*0060*/ 	.short	0x0000
        /*0062*/ 	.short	0x0000
        /*0064*/ 	.byte	0x00, 0xf5, 0x21, 0x00


	//----- nvinfo : EIATTR_SPARSE_MMA_MASK
	.align		4
.L_19:
        /*0068*/ 	.byte	0x03, 0x50
        /*006a*/ 	.short	0x0000


	//----- nvinfo : EIATTR_MAXREG_COUNT
	.align		4
        /*006c*/ 	.byte	0x03, 0x1b
        /*006e*/ 	.short	0x00ff


	//----- nvinfo : EIATTR_NUM_BARRIERS
	.align		4
        /*0070*/ 	.byte	0x02, 0x4c
        /*0072*/ 	.byte	0x01
	.zero		1


	//----- nvinfo : EIATTR_MERCURY_ISA_VERSION
	.align		4
        /*0074*/ 	.byte	0x03, 0x5f
        /*0076*/ 	.short	0x0101


	//----- nvinfo : EIATTR_VRC_CTA_INIT_COUNT
	.align		4
        /*0078*/ 	.byte	0x02, 0x4a
	.zero		1
	.zero		1


	//----- nvinfo : EIATTR_EXIT_INSTR_OFFSETS
	.align		4
        /*007c*/ 	.byte	0x04, 0x1c
        /*007e*/ 	.short	(.L_21 - .L_20)


	//   ....[0]....
.L_20:
        /*0080*/ 	.word	0x000029a0


	//   ....[1]....
        /*0084*/ 	.word	0x000029c0


	//----- nvinfo : EIATTR_MAX_THREADS
	.align		4
.L_21:
        /*0088*/ 	.byte	0x04, 0x05
        /*008a*/ 	.short	(.L_23 - .L_22)
.L_22:
        /*008c*/ 	.word	0x00000100
        /*0090*/ 	.word	0x00000001
        /*0094*/ 	.word	0x00000001


	//----- nvinfo : EIATTR_CRS_STACK_SIZE
	.align		4
.L_23:
        /*0098*/ 	.byte	0x04, 0x1e
        /*009a*/ 	.short	(.L_25 - .L_24)
.L_24:
        /*009c*/ 	.word	0x00000000


	//----- nvinfo : EIATTR_CBANK_PARAM_SIZE
	.align		4
.L_25:
        /*00a0*/ 	.byte	0x03, 0x19
        /*00a2*/ 	.short	0x0024


	//----- nvinfo : EIATTR_PARAM_CBANK
	.align		4
        /*00a4*/ 	.byte	0x04, 0x0a
        /*00a6*/ 	.short	(.L_27 - .L_26)
	.align		4
.L_26:
        /*00a8*/ 	.word	index@(.nv.constant0._Z22fp8_gemm_f16acc_kernelPKhS0_Ptiii)
        /*00ac*/ 	.short	0x0380
        /*00ae*/ 	.short	0x0024


	//----- nvinfo : EIATTR_SW_WAR
	.align		4
.L_27:
        /*00b0*/ 	.byte	0x04, 0x36
        /*00b2*/ 	.short	(.L_29 - .L_28)
.L_28:
        /*00b4*/ 	.word	0x00000008
.L_29:


//--------------------- .nv.callgraph             --------------------------
	.section	.nv.callgraph,"",@"SHT_CUDA_CALLGRAPH"
	.align	4
	.sectionentsize	8
	.align		4
        /*0000*/ 	.word	0x00000000
	.align		4
        /*0004*/ 	.word	0xffffffff
	.align		4
        /*0008*/ 	.word	0x00000000
	.align		4
        /*000c*/ 	.word	0xfffffffe
	.align		4
        /*0010*/ 	.word	0x00000000
	.align		4
        /*0014*/ 	.word	0xfffffffd
	.align		4
        /*0018*/ 	.word	0x00000000
	.align		4
        /*001c*/ 	.word	0xfffffffc


//--------------------- .text._Z22fp8_gemm_f16acc_kernelPKhS0_Ptiii --------------------------
	.section	.text._Z22fp8_gemm_f16acc_kernelPKhS0_Ptiii,"ax",@progbits
	.align	128
        .global         _Z22fp8_gemm_f16acc_kernelPKhS0_Ptiii
        .type           _Z22fp8_gemm_f16acc_kernelPKhS0_Ptiii,@function
        .size           _Z22fp8_gemm_f16acc_kernelPKhS0_Ptiii,(.L_x_22 - _Z22fp8_gemm_f16acc_kernelPKhS0_Ptiii)
        .other          _Z22fp8_gemm_f16acc_kernelPKhS0_Ptiii,@"STO_CUDA_ENTRY STV_DEFAULT"
_Z22fp8_gemm_f16acc_kernelPKhS0_Ptiii:
.text._Z22fp8_gemm_f16acc_kernelPKhS0_Ptiii:
[----:B------:R-:W0:Y:S01]  /*0000*/  LDC R1, c[0x0][0x37c] ;  /* 0x0000df00ff017b82 */ /* 0x000e220000000800 */
[----:B------:R-:W1:Y:S01]  /*0010*/  S2R R76, SR_TID.X ;  /* 0x00000000004c7919 */ /* 0x000e620000002100 */
[----:B------:R-:W2:Y:S01]  /*0020*/  LDCU UR4, c[0x0][0x3a0] ;  /* 0x00007400ff0477ac */ /* 0x000ea20008000800 */
[----:B0-----:R-:W-:Y:S01]  /*0030*/  VIADD R1, R1, 0xffffffe0 ;  /* 0xffffffe001017836 */ /* 0x001fe20000000000 */
[----:B------:R-:W-:Y:S02]  /*0040*/  CS2R R20, SRZ ;  /* 0x0000000000147805 */ /* 0x000fe4000001ff00 */
[----:B------:R-:W-:Y:S02]  /*0050*/  CS2R R48, SRZ ;  /* 0x0000000000307805 */ /* 0x000fe4000001ff00 */
[----:B------:R-:W-:Y:S02]  /*0060*/  CS2R R46, SRZ ;  /* 0x00000000002e7805 */ /* 0x000fe4000001ff00 */
[----:B------:R-:W-:-:S02]  /*0070*/  CS2R R42, SRZ ;  /* 0x00000000002a7805 */ /* 0x000fc4000001ff00 */
[----:B------:R-:W-:Y:S02]  /*0080*/  CS2R R22, SRZ ;  /* 0x0000000000167805 */ /* 0x000fe4000001ff00 */
[----:B------:R-:W-:Y:S02]  /*0090*/  CS2R R24, SRZ ;  /* 0x0000000000187805 */ /* 0x000fe4000001ff00 */
[----:B------:R-:W-:Y:S02]  /*00a0*/  CS2R R56, SRZ ;  /* 0x0000000000387805 */ /* 0x000fe4000001ff00 */
[----:B------:R-:W-:Y:S02]  /*00b0*/  CS2R R58, SRZ ;  /* 0x00000000003a7805 */ /* 0x000fe4000001ff00 */
[----:B------:R-:W-:Y:S01]  /*00c0*/  CS2R R52, SRZ ;  /* 0x0000000000347805 */ /* 0x000fe2000001ff00 */
[----:B------:R-:W-:Y:S01]  /*00d0*/  IMAD.MOV.U32 R27, RZ, RZ, RZ ;  /* 0x000000ffff1b7224 */ /* 0x000fe200078e00ff */
[----:B------:R-:W-:-:S02]  /*00e0*/  CS2R R60, SRZ ;  /* 0x00000000003c7805 */ /* 0x000fc4000001ff00 */
[----:B------:R-:W-:Y:S02]  /*00f0*/  CS2R R18, SRZ ;  /* 0x0000000000127805 */ /* 0x000fe4000001ff00 */
[----:B------:R-:W-:Y:S02]  /*0100*/  CS2R R16, SRZ ;  /* 0x0000000000107805 */ /* 0x000fe4000001ff00 */
[----:B------:R-:W-:Y:S02]  /*0110*/  CS2R R14, SRZ ;  /* 0x00000000000e7805 */ /* 0x000fe4000001ff00 */
[----:B------:R-:W-:Y:S02]  /*0120*/  CS2R R12, SRZ ;  /* 0x00000000000c7805 */ /* 0x000fe4000001ff00 */
[----:B------:R-:W-:Y:S01]  /*0130*/  CS2R R2, SRZ ;  /* 0x0000000000027805 */ /* 0x000fe2000001ff00 */
[----:B--2---:R-:W-:Y:S01]  /*0140*/  UISETP.GE.AND UP0, UPT, UR4, 0x1, UPT ;  /* 0x000000010400788c */ /* 0x004fe2000bf06270 */
[----:B------:R-:W-:Y:S01]  /*0150*/  IMAD.MOV.U32 R0, RZ, RZ, RZ ;  /* 0x000000ffff007224 */ /* 0x000fe200078e00ff */
[----:B------:R-:W0:Y:S01]  /*0160*/  LDCU.64 UR10, c[0x0][0x358] ;  /* 0x00006b00ff0a77ac */ /* 0x000e220008000a00 */
[----:B-1----:R-:W-:-:S06]  /*0170*/  SHF.R.U32.HI R75, RZ, 0x2, R76 ;  /* 0x00000002ff4b7819 */ /* 0x002fcc000001164c */
[----:B------:R-:W-:Y:S05]  /*0180*/  BRA.U !UP0, `(.L_x_0) ;  /* 0x0000001d08907547 */ /* 0x000fea000b800000 */
[----:B------:R-:W1:Y:S01]  /*0190*/  S2R R62, SR_CTAID.X ;  /* 0x00000000003e7919 */ /* 0x000e620000002500 */
[----:B------:R-:W2:Y:S01]  /*01a0*/  S2UR UR7, SR_CgaCtaId ;  /* 0x00000000000779c3 */ /* 0x000ea20000008800 */
[----:B------:R-:W-:Y:S01]  /*01b0*/  IMAD.SHL.U32 R77, R76, 0x10, RZ ;  /* 0x000000104c4d7824 */ /* 0x000fe200078e00ff */
[----:B------:R-:W-:Y:S01]  /*01c0*/  UMOV UR4, 0x400 ;  /* 0x0000040000047882 */ /* 0x000fe20000000000 */
[----:B------:R-:W3:Y:S01]  /*01d0*/  S2R R64, SR_CTAID.Y ;  /* 0x0000000000407919 */ /* 0x000ee20000002600 */
[----:B------:R-:W-:Y:S01]  /*01e0*/  UIADD3 UR6, UPT, UPT, UR4, 0x2800, URZ ;  /* 0x0000280004067890 */ /* 0x000fe2000fffe0ff */
[----:B------:R-:W-:Y:S01]  /*01f0*/  IMAD.MOV.U32 R21, RZ, RZ, RZ ;  /* 0x000000ffff157224 */ /* 0x000fe200078e00ff */
[----:B------:R-:W-:-:S05]  /*0200*/  LOP3.LUT R77, R77, 0x30, RZ, 0xc0, !PT ;  /* 0x000000304d4d7812 */ /* 0x000fca00078ec0ff */
[----:B------:R-:W-:Y:S01]  /*0210*/  IMAD R73, R75, 0x50, R77 ;  /* 0x000000504b497824 */ /* 0x000fe200078e024d */
[----:B--2---:R-:W-:Y:S02]  /*0220*/  ULEA UR5, UR7, UR4, 0x18 ;  /* 0x0000000407057291 */ /* 0x004fe4000f8ec0ff */
[----:B------:R-:W-:Y:S01]  /*0230*/  ULEA UR6, UR7, UR6, 0x18 ;  /* 0x0000000607067291 */ /* 0x000fe2000f8ec0ff */
[----:B------:R-:W-:Y:S01]  /*0240*/  UMOV UR4, URZ ;  /* 0x000000ff00047c82 */ /* 0x000fe20008000000 */
[--C-:B-1----:R-:W-:Y:S02]  /*0250*/  IMAD R62, R62, 0x80, R75.reuse ;  /* 0x000000803e3e7824 */ /* 0x102fe400078e024b */
[----:B---3--:R-:W-:Y:S02]  /*0260*/  IMAD R64, R64, 0x80, R75 ;  /* 0x0000008040407824 */ /* 0x008fe400078e024b */
[----:B------:R-:W-:Y:S02]  /*0270*/  VIADD R66, R62, 0x40 ;  /* 0x000000403e427836 */ /* 0x000fe40000000000 */
[----:B------:R-:W-:-:S07]  /*0280*/  VIADD R69, R64, 0x40 ;  /* 0x0000004040457836 */ /* 0x000fce0000000000 */
.L_x_20:
[----:B------:R-:W1:Y:S01]  /*0290*/  LDCU UR7, c[0x0][0x398] ;  /* 0x00007300ff0777ac */ /* 0x000e620008000800 */
[----:B------:R-:W-:Y:S01]  /*02a0*/  VIADD R29, R77, UR4 ;  /* 0x000000044d1d7c36 */ /* 0x000fe20008000000 */
[----:B------:R-:W-:Y:S01]  /*02b0*/  BSSY.RECONVERGENT B0, `(.L_x_1) ;  /* 0x0000029000007945 */ /* 0x000fe20003800200 */
[----:B------:R-:W2:Y:S02]  /*02c0*/  LDCU UR12, c[0x0][0x3a0] ;  /* 0x00007400ff0c77ac */ /* 0x000ea40008000800 */
[----:B------:R-:W-:Y:S01]  /*02d0*/  VIADD R26, R29, 0x10 ;  /* 0x000000101d1a7836 */ /* 0x000fe20000000000 */
[----:B------:R-:W3:Y:S01]  /*02e0*/  LDCU.64 UR8, c[0x0][0x380] ;  /* 0x00007000ff0877ac */ /* 0x000ee20008000a00 */
[----:B-1----:R-:W-:-:S03]  /*02f0*/  ISETP.LT.AND P0, PT, R62, UR7, PT ;  /* 0x000000073e007c0c */ /* 0x002fc6000bf01270 */
[----:B--2---:R-:W-:-:S13]  /*0300*/  ISETP.GT.AND P1, PT, R26, UR12, PT ;  /* 0x0000000c1a007c0c */ /* 0x004fda000bf24270 */
[----:B---3--:R-:W-:Y:S05]  /*0310*/  @!P1 BRA P0, `(.L_x_2) ;  /* 0x0000000000749947 */ /* 0x008fea0000000000 */
[----:B------:R-:W-:Y:S02]  /*0320*/  ISETP.GE.AND P0, PT, R62, UR7, PT ;  /* 0x000000073e007c0c */ /* 0x000fe4000bf06270 */
[----:B------:R-:W-:Y:S02]  /*0330*/  CS2R R6, SRZ ;  /* 0x0000000000067805 */ /* 0x000fe4000001ff00 */
[----:B------:R-:W-:-:S09]  /*0340*/  CS2R R4, SRZ ;  /* 0x0000000000047805 */ /* 0x000fd2000001ff00 */
[----:B------:R-:W-:Y:S05]  /*0350*/  @P0 BRA `(.L_x_3) ;  /* 0x0000000000780947 */ /* 0x000fea0003800000 */
[----:B------:R1:W-:Y:S01]  /*0360*/  STL.128 [R1], RZ ;  /* 0x000000ff01007387 */ /* 0x0003e20000100c00 */
[----:B------:R-:W-:Y:S02]  /*0370*/  ISETP.GE.AND P0, PT, R29, UR12, PT ;  /* 0x0000000c1d007c0c */ /* 0x000fe4000bf06270 */
[----:B------:R-:W-:Y:S02]  /*0380*/  CS2R R4, SRZ ;  /* 0x0000000000047805 */ /* 0x000fe4000001ff00 */
[----:B------:R-:W-:-:S09]  /*0390*/  CS2R R6, SRZ ;  /* 0x0000000000067805 */ /* 0x000fd2000001ff00 */
[----:B-1----:R-:W-:Y:S05]  /*03a0*/  @P0 BRA `(.L_x_3) ;  /* 0x0000000000640947 */ /* 0x002fea0003800000 */
[----:B------:R-:W-:Y:S01]  /*03b0*/  BSSY.RECONVERGENT B1, `(.L_x_4) ;  /* 0x0000011000017945 */ /* 0x000fe20003800200 */
[----:B------:R-:W-:Y:S02]  /*03c0*/  IMAD R7, R62, UR12, R29 ;  /* 0x0000000c3e077c24 */ /* 0x000fe4000f8e021d */
[----:B------:R-:W-:Y:S02]  /*03d0*/  IMAD.MOV.U32 R8, RZ, RZ, 0x1 ;  /* 0x00000001ff087424 */ /* 0x000fe400078e00ff */
[----:B------:R-:W-:Y:S02]  /*03e0*/  IMAD.MOV.U32 R6, RZ, RZ, R1 ;  /* 0x000000ffff067224 */ /* 0x000fe400078e0001 */
[----:B------:R-:W-:-:S07]  /*03f0*/  IMAD.MOV.U32 R9, RZ, RZ, R29 ;  /* 0x000000ffff097224 */ /* 0x000fce00078e001d */
.L_x_5:
[----:B------:R-:W-:-:S04]  /*0400*/  IADD3 R4, P0, PT, R7, UR8, RZ ;  /* 0x0000000807047c10 */ /* 0x000fc8000ff1e0ff */
[----:B------:R-:W-:-:S06]  /*0410*/  LEA.HI.X.SX32 R5, R7, UR9, 0x1, P0 ;  /* 0x0000000907057c11 */ /* 0x000fcc00080f0eff */
[----:B0-----:R-:W2:Y:S01]  /*0420*/  LDG.E.U8 R5, desc[UR10][R4.64] ;  /* 0x0000000a04057981 */ /* 0x001ea2000c1e1100 */
[C---:B------:R-:W-:Y:S02]  /*0430*/  VIADD R10, R8.reuse, 0xffffffff ;  /* 0xffffffff080a7836 */ /* 0x040fe40000000000 */
[----:B------:R-:W-:Y:S02]  /*0440*/  VIADD R9, R9, 0x1 ;  /* 0x0000000109097836 */ /* 0x000fe40000000000 */
[----:B------:R-:W-:Y:S01]  /*0450*/  VIADD R8, R8, 0x1 ;  /* 0x0000000108087836 */ /* 0x000fe20000000000 */
[----:B------:R-:W-:Y:S01]  /*0460*/  ISETP.GE.U32.AND P0, PT, R10, 0xf, PT ;  /* 0x0000000f0a00780c */ /* 0x000fe20003f06070 */
[----:B------:R-:W-:Y:S01]  /*0470*/  VIADD R7, R7, 0x1 ;  /* 0x0000000107077836 */ /* 0x000fe20000000000 */
[----:B------:R-:W-:Y:S01]  /*0480*/  ISETP.LT.AND P2, PT, R9, UR12, PT ;  /* 0x0000000c09007c0c */ /* 0x000fe2000bf41270 */
[----:B--2---:R0:W-:Y:S02]  /*0490*/  STL.U8 [R6], R5 ;  /* 0x0000000506007387 */ /* 0x0041e40000100000 */
[----:B0-----:R-:W-:-:S10]  /*04a0*/  VIADD R6, R6, 0x1 ;  /* 0x0000000106067836 */ /* 0x001fd40000000000 */
[----:B------:R-:W-:Y:S05]  /*04b0*/  @!P0 BRA P2, `(.L_x_5) ;  /* 0xfffffffc00d08947 */ /* 0x000fea000103ffff */
[----:B------:R-:W-:Y:S05]  /*04c0*/  BSYNC.RECONVERGENT B1 ;  /* 0x0000000000017941 */ /* 0x000fea0003800200 */
.L_x_4:
[----:B------:R1:W5:Y:S01]  /*04d0*/  LDL.128 R4, [R1] ;  /* 0x0000000001047983 */ /* 0x0003620000100c00 */
[----:B------:R-:W-:Y:S05]  /*04e0*/  BRA `(.L_x_3) ;  /* 0x0000000000147947 */ /* 0x000fea0003800000 */
.L_x_2:
[----:B------:R-:W1:Y:S01]  /*04f0*/  LDCU.64 UR14, c[0x0][0x380] ;  /* 0x00007000ff0e77ac */ /* 0x000e620008000a00 */
[----:B------:R-:W-:-:S05]  /*0500*/  IMAD R5, R62, UR12, R29 ;  /* 0x0000000c3e057c24 */ /* 0x000fca000f8e021d */
[----:B-1----:R-:W-:-:S04]  /*0510*/  IADD3 R4, P0, PT, R5, UR14, RZ ;  /* 0x0000000e05047c10 */ /* 0x002fc8000ff1e0ff */
[----:B------:R-:W-:-:S06]  /*0520*/  LEA.HI.X.SX32 R5, R5, UR15, 0x1, P0 ;  /* 0x0000000f05057c11 */ /* 0x000fcc00080f0eff */
[----:B0-----:R-:W5:Y:S03]  /*0530*/  LDG.E.128.CONSTANT R4, desc[UR10][R4.64] ;  /* 0x0000000a04047981 */ /* 0x001f66000c1e9d00 */
.L_x_3:
[----:B0-----:R-:W-:Y:S05]  /*0540*/  BSYNC.RECONVERGENT B0 ;  /* 0x0000000000007941 */ /* 0x001fea0003800200 */
.L_x_1:
[----:B-----5:R0:W-:Y:S01]  /*0550*/  STS.128 [R73+UR5], R4 ;  /* 0x0000000449007988 */ /* 0x0201e20008000c05 */
[----:B------:R-:W-:Y:S01]  /*0560*/  ISETP.LT.AND P0, PT, R66, UR7, PT ;  /* 0x0000000742007c0c */ /* 0x000fe2000bf01270 */
[----:B------:R-:W2:Y:S01]  /*0570*/  LDCU.64 UR8, c[0x0][0x380] ;  /* 0x00007000ff0877ac */ /* 0x000ea20008000a00 */
[----:B------:R-:W-:Y:S11]  /*0580*/  BSSY.RECONVERGENT B0, `(.L_x_6) ;  /* 0x0000022000007945 */ /* 0x000ff60003800200 */
[----:B------:R-:W-:Y:S05]  /*0590*/  @!P1 BRA P0, `(.L_x_7) ;  /* 0x00000000006c9947 */ /* 0x000fea0000000000 */
[----:B------:R-:W-:Y:S02]  /*05a0*/  ISETP.GE.AND P0, PT, R66, UR7, PT ;  /* 0x0000000742007c0c */ /* 0x000fe4000bf06270 */
[----:B0-----:R-:W-:Y:S02]  /*05b0*/  CS2R R6, SRZ ;  /* 0x0000000000067805 */ /* 0x001fe4000001ff00 */
[----:B------:R-:W-:-:S09]  /*05c0*/  CS2R R4, SRZ ;  /* 0x0000000000047805 */ /* 0x000fd2000001ff00 */
[----:B------:R-:W-:Y:S05]  /*05d0*/  @P0 BRA `(.L_x_8) ;  /* 0x0000000000700947 */ /* 0x000fea0003800000 */
[----:B------:R0:W-:Y:S01]  /*05e0*/  STL.128 [R1], RZ ;  /* 0x000000ff01007387 */ /* 0x0001e20000100c00 */
[----:B------:R-:W-:Y:S02]  /*05f0*/  ISETP.GE.AND P0, PT, R29, UR12, PT ;  /* 0x0000000c1d007c0c */ /* 0x000fe4000bf06270 */
[----:B------:R-:W-:Y:S02]  /*0600*/  CS2R R4, SRZ ;  /* 0x0000000000047805 */ /* 0x000fe4000001ff00 */
[----:B------:R-:W-:-:S09]  /*0610*/  CS2R R6, SRZ ;  /* 0x0000000000067805 */ /* 0x000fd2000001ff00 */
[----:B0-----:R-:W-:Y:S05]  /*0620*/  @P0 BRA `(.L_x_8) ;  /* 0x00000000005c0947 */ /* 0x001fea0003800000 */
[----:B------:R-:W-:Y:S01]  /*0630*/  BSSY.RECONVERGENT B1, `(.L_x_9) ;  /* 0x000000f000017945 */ /* 0x000fe20003800200 */
[----:B------:R-:W-:Y:S02]  /*0640*/  IMAD R11, R66, UR12, R29 ;  /* 0x0000000c420b7c24 */ /* 0x000fe4000f8e021d */
[----:B------:R-:W-:-:S07]  /*0650*/  IMAD.MOV.U32 R6, RZ, RZ, RZ ;  /* 0x000000ffff067224 */ /* 0x000fce00078e00ff */
.L_x_10:
[----:B------:R-:W-:-:S05]  /*0660*/  IMAD.IADD R5, R11, 0x1, R6 ;  /* 0x000000010b057824 */ /* 0x000fca00078e0206 */
[----:B0-2---:R-:W-:-:S04]  /*0670*/  IADD3 R4, P0, PT, R5, UR8, RZ ;  /* 0x0000000805047c10 */ /* 0x005fc8000ff1e0ff */
[----:B------:R-:W-:-:S05]  /*0680*/  LEA.HI.X.SX32 R5, R5, UR9, 0x1, P0 ;  /* 0x0000000905057c11 */ /* 0x000fca00080f0eff */
[----:B------:R-:W2:Y:S01]  /*0690*/  LDG.E.U8 R4, desc[UR10][R4.64] ;  /* 0x0000000a04047981 */ /* 0x000ea2000c1e1100 */
[----:B------:R-:W-:Y:S01]  /*06a0*/  IMAD.IADD R9, R1, 0x1, R6 ;  /* 0x0000000101097824 */ /* 0x000fe200078e0206 */
[C---:B------:R-:W-:Y:S01]  /*06b0*/  ISETP.LT.U32.AND P2, PT, R6.reuse, 0xf, PT ;  /* 0x0000000f0600780c */ /* 0x040fe20003f41070 */
[----:B------:R-:W-:-:S04]  /*06c0*/  VIADD R8, R6, 0x1 ;  /* 0x0000000106087836 */ /* 0x000fc80000000000 */
[--C-:B------:R-:W-:Y:S02]  /*06d0*/  IMAD.IADD R7, R29, 0x1, R8.reuse ;  /* 0x000000011d077824 */ /* 0x100fe400078e0208 */
[----:B------:R-:W-:-:S03]  /*06e0*/  IMAD.MOV.U32 R6, RZ, RZ, R8 ;  /* 0x000000ffff067224 */ /* 0x000fc600078e0008 */
[----:B------:R-:W-:Y:S01]  /*06f0*/  ISETP.GE.AND P0, PT, R7, UR12, PT ;  /* 0x0000000c07007c0c */ /* 0x000fe2000bf06270 */
[----:B--2---:R0:W-:-:S12]  /*0700*/  STL.U8 [R9], R4 ;  /* 0x0000000409007387 */ /* 0x0041d80000100000 */
[----:B------:R-:W-:Y:S05]  /*0710*/  @!P0 BRA P2, `(.L_x_10) ;  /* 0xfffffffc00d08947 */ /* 0x000fea000103ffff */
[----:B------:R-:W-:Y:S05]  /*0720*/  BSYNC.RECONVERGENT B1 ;  /* 0x0000000000017941 */ /* 0x000fea0003800200 */
.L_x_9:
[----:B0-----:R0:W5:Y:S01]  /*0730*/  LDL.128 R4, [R1] ;  /* 0x0000000001047983 */ /* 0x0011620000100c00 */
[----:B------:R-:W-:Y:S05]  /*0740*/  BRA `(.L_x_8) ;  /* 0x0000000000147947 */ /* 0x000fea0003800000 */
.L_x_7:
[----:B------:R-:W3:Y:S01]  /*0750*/  LDCU.64 UR14, c[0x0][0x380] ;  /* 0x00007000ff0e77ac */ /* 0x000ee20008000a00 */
[----:B0-----:R-:W-:-:S05]  /*0760*/  IMAD R5, R66, UR12, R29 ;  /* 0x0000000c42057c24 */ /* 0x001fca000f8e021d */
[----:B---3--:R-:W-:-:S04]  /*0770*/  IADD3 R4, P0, PT, R5, UR14, RZ ;  /* 0x0000000e05047c10 */ /* 0x008fc8000ff1e0ff */
[----:B------:R-:W-:-:S06]  /*0780*/  LEA.HI.X.SX32 R5, R5, UR15, 0x1, P0 ;  /* 0x0000000f05057c11 */ /* 0x000fcc00080f0eff */
[----:B------:R-:W5:Y:S03]  /*0790*/  LDG.E.128.CONSTANT R4, desc[UR10][R4.64] ;  /* 0x0000000a04047981 */ /* 0x000f66000c1e9d00 */
.L_x_8:
[----:B--2---:R-:W-:Y:S05]  /*07a0*/  BSYNC.RECONVERGENT B0 ;  /* 0x0000000000007941 */ /* 0x004fea0003800200 */
.L_x_6:
[----:B------:R-:W2:Y:S01]  /*07b0*/  LDCU UR7, c[0x0][0x39c] ;  /* 0x00007380ff0777ac */ /* 0x000ea20008000800 */
[----:B------:R-:W-:Y:S01]  /*07c0*/  ISETP.GT.AND P0, PT, R26, UR12, PT ;  /* 0x0000000c1a007c0c */ /* 0x000fe2000bf04270 */
[----:B-----5:R3:W-:Y:S01]  /*07d0*/  STS.128 [R73+UR5+0x1400], R4 ;  /* 0x0014000449007988 */ /* 0x0207e20008000c05 */
[----:B------:R-:W4:Y:S02]  /*07e0*/  LDCU.64 UR8, c[0x0][0x388] ;  /* 0x00007100ff0877ac */ /* 0x000f240008000a00 */
[----:B--2---:R-:W-:-:S13]  /*07f0*/  ISETP.GE.OR P0, PT, R64, UR7, P0 ;  /* 0x0000000740007c0c */ /* 0x004fda0008706670 */
[----:B------:R-:W2:Y:S01]  /*0800*/  @!P0 LDC.64 R8, c[0x0][0x388] ;  /* 0x0000e200ff088b82 */ /* 0x000ea20000000a00 */
[----:B------:R-:W-:-:S05]  /*0810*/  @!P0 IMAD R11, R64, UR12, R29 ;  /* 0x0000000c400b8c24 */ /* 0x000fca000f8e021d */
[----:B--2---:R-:W-:-:S05]  /*0820*/  @!P0 IADD3 R8, P2, PT, R11, R8, RZ ;  /* 0x000000080b088210 */ /* 0x004fca0007f5e0ff */
[----:B------:R-:W-:-:S06]  /*0830*/  @!P0 IMAD.X R9, RZ, RZ, R9, P2 ;  /* 0x000000ffff098224 */ /* 0x000fcc00010e0609 */
[----:B------:R-:W5:Y:S01]  /*0840*/  @!P0 LDG.E.128.CONSTANT R8, desc[UR10][R8.64] ;  /* 0x0000000a08088981 */ /* 0x000f62000c1e9d00 */
[----:B------:R-:W-:Y:S04]  /*0850*/  BSSY.RECONVERGENT B0, `(.L_x_11) ;  /* 0x000001c000007945 */ /* 0x000fe80003800200 */
[----:B---34-:R-:W-:Y:S05]  /*0860*/  @!P0 BRA `(.L_x_12) ;  /* 0x0000000000688947 */ /* 0x018fea0003800000 */
[----:B------:R-:W-:Y:S02]  /*0870*/  ISETP.GE.AND P0, PT, R64, UR7, PT ;  /* 0x0000000740007c0c */ /* 0x000fe4000bf06270 */
[----:B-----5:R-:W-:Y:S02]  /*0880*/  CS2R R10, SRZ ;  /* 0x00000000000a7805 */ /* 0x020fe4000001ff00 */
[----:B------:R-:W-:-:S09]  /*0890*/  CS2R R8, SRZ ;  /* 0x0000000000087805 */ /* 0x000fd2000001ff00 */
[----:B------:R-:W-:Y:S05]  /*08a0*/  @P0 BRA `(.L_x_12) ;  /* 0x0000000000580947 */ /* 0x000fea0003800000 */
[----:B------:R2:W-:Y:S01]  /*08b0*/  STL.128 [R1+0x10], RZ ;  /* 0x000010ff01007387 */ /* 0x0005e20000100c00 */
[----:B------:R-:W-:Y:S02]  /*08c0*/  ISETP.GE.AND P0, PT, R29, UR12, PT ;  /* 0x0000000c1d007c0c */ /* 0x000fe4000bf06270 */
[----:B------:R-:W-:Y:S02]  /*08d0*/  CS2R R8, SRZ ;  /* 0x0000000000087805 */ /* 0x000fe4000001ff00 */
[----:B------:R-:W-:-:S09]  /*08e0*/  CS2R R10, SRZ ;  /* 0x00000000000a7805 */ /* 0x000fd2000001ff00 */
[----:B--2---:R-:W-:Y:S05]  /*08f0*/  @P0 BRA `(.L_x_12) ;  /* 0x0000000000440947 */ /* 0x004fea0003800000 */
[----:B------:R-:W-:Y:S01]  /*0900*/  BSSY.RECONVERGENT B1, `(.L_x_13) ;  /* 0x000000f000017945 */ /* 0x000fe20003800200 */
[----:B------:R-:W-:Y:S02]  /*0910*/  IMAD R11, R64, UR12, R29 ;  /* 0x0000000c400b7c24 */ /* 0x000fe4000f8e021d */
[----:B------:R-:W-:-:S07]  /*0920*/  IMAD.MOV.U32 R6, RZ, RZ, RZ ;  /* 0x000000ffff067224 */ /* 0x000fce00078e00ff */
.L_x_14:
[----:B--2---:R-:W-:-:S05]  /*0930*/  IMAD.IADD R4, R11, 0x1, R6 ;  /* 0x000000010b047824 */ /* 0x004fca00078e0206 */
[----:B------:R-:W-:-:S05]  /*0940*/  IADD3 R4, P0, PT, R4, UR8, RZ ;  /* 0x0000000804047c10 */ /* 0x000fca000ff1e0ff */
[----:B------:R-:W-:-:S05]  /*0950*/  IMAD.X R5, RZ, RZ, UR9, P0 ;  /* 0x00000009ff057e24 */ /* 0x000fca00080e06ff */
[----:B------:R-:W2:Y:S01]  /*0960*/  LDG.E.U8 R4, desc[UR10][R4.64] ;  /* 0x0000000a04047981 */ /* 0x000ea2000c1e1100 */
[----:B------:R-:W-:Y:S01]  /*0970*/  IMAD.IADD R9, R1, 0x1, R6 ;  /* 0x0000000101097824 */ /* 0x000fe200078e0206 */
[C---:B------:R-:W-:Y:S01]  /*0980*/  ISETP.LT.U32.AND P2, PT, R6.reuse, 0xf, PT ;  /* 0x0000000f0600780c */ /* 0x040fe20003f41070 */
[----:B------:R-:W-:-:S04]  /*0990*/  VIADD R8, R6, 0x1 ;  /* 0x0000000106087836 */ /* 0x000fc80000000000 */
[--C-:B------:R-:W-:Y:S02]  /*09a0*/  IMAD.IADD R7, R29, 0x1, R8.reuse ;  /* 0x000000011d077824 */ /* 0x100fe400078e0208 */
[----:B------:R-:W-:-:S03]  /*09b0*/  IMAD.MOV.U32 R6, RZ, RZ, R8 ;  /* 0x000000ffff067224 */ /* 0x000fc600078e0008 */
[----:B------:R-:W-:Y:S01]  /*09c0*/  ISETP.GE.AND P0, PT, R7, UR12, PT ;  /* 0x0000000c07007c0c */ /* 0x000fe2000bf06270 */
[----:B--2---:R2:W-:-:S12]  /*09d0*/  STL.U8 [R9+0x10], R4 ;  /* 0x0000100409007387 */ /* 0x0045d80000100000 */
[----:B------:R-:W-:Y:S05]  /*09e0*/  @!P0 BRA P2, `(.L_x_14) ;  /* 0xfffffffc00d08947 */ /* 0x000fea000103ffff */
[----:B------:R-:W-:Y:S05]  /*09f0*/  BSYNC.RECONVERGENT B1 ;  /* 0x0000000000017941 */ /* 0x000fea0003800200 */
.L_x_13:
[----:B--2---:R2:W5:Y:S02]  /*0a00*/  LDL.128 R8, [R1+0x10] ;  /* 0x0000100001087983 */ /* 0x0045640000100c00 */
.L_x_12:
[----:B------:R-:W-:Y:S05]  /*0a10*/  BSYNC.RECONVERGENT B0 ;  /* 0x0000000000007941 */ /* 0x000fea0003800200 */
.L_x_11:
[----:B-----5:R3:W-:Y:S01]  /*0a20*/  STS.128 [R73+UR6], R8 ;  /* 0x0000000849007988 */ /* 0x0207e20008000c06 */
[----:B------:R-:W-:Y:S01]  /*0a30*/  ISETP.LT.AND P0, PT, R69, UR7, PT ;  /* 0x0000000745007c0c */ /* 0x000fe2000bf01270 */
[----:B------:R-:W4:Y:S01]  /*0a40*/  LDCU.64 UR8, c[0x0][0x388] ;  /* 0x00007100ff0877ac */ /* 0x000f220008000a00 */
[----:B------:R-:W-:Y:S11]  /*0a50*/  BSSY.RECONVERGENT B0, `(.L_x_15) ;  /* 0x0000022000007945 */ /* 0x000ff60003800200 */
[----:B------:R-:W-:Y:S05]  /*0a60*/  @!P1 BRA P0, `(.L_x_16) ;  /* 0x00000000006c9947 */ /* 0x000fea0000000000 */
[----:B------:R-:W-:Y:S02]  /*0a70*/  ISETP.GE.AND P0, PT, R69, UR7, PT ;  /* 0x0000000745007c0c */ /* 0x000fe4000bf06270 */
[----:B------:R-:W-:Y:S02]  /*0a80*/  CS2R R6, SRZ ;  /* 0x0000000000067805 */ /* 0x000fe4000001ff00 */
[----:B------:R-:W-:-:S09]  /*0a90*/  CS2R R4, SRZ ;  /* 0x0000000000047805 */ /* 0x000fd2000001ff00 */
[----:B------:R-:W-:Y:S05]  /*0aa0*/  @P0 BRA `(.L_x_17) ;  /* 0x0000000000700947 */ /* 0x000fea0003800000 */
[----:B------:R0:W-:Y:S01]  /*0ab0*/  STL.128 [R1+0x10], RZ ;  /* 0x000010ff01007387 */ /* 0x0001e20000100c00 */
[----:B------:R-:W-:Y:S02]  /*0ac0*/  ISETP.GE.AND P0, PT, R29, UR12, PT ;  /* 0x0000000c1d007c0c */ /* 0x000fe4000bf06270 */
[----:B------:R-:W-:Y:S02]  /*0ad0*/  CS2R R4, SRZ ;  /* 0x0000000000047805 */ /* 0x000fe4000001ff00 */
[----:B------:R-:W-:-:S09]  /*0ae0*/  CS2R R6, SRZ ;  /* 0x0000000000067805 */ /* 0x000fd2000001ff00 */
[----:B0-----:R-:W-:Y:S05]  /*0af0*/  @P0 BRA `(.L_x_17) ;  /* 0x00000000005c0947 */ /* 0x001fea0003800000 */
[----:B------:R-:W-:Y:S01]  /*0b00*/  BSSY.RECONVERGENT B1, `(.L_x_18) ;  /* 0x000000f000017945 */ /* 0x000fe20003800200 */
[----:B---3--:R-:W-:Y:S02]  /*0b10*/  IMAD R11, R69, UR12, R29 ;  /* 0x0000000c450b7c24 */ /* 0x008fe4000f8e021d */
[----:B------:R-:W-:-:S07]  /*0b20*/  IMAD.MOV.U32 R6, RZ, RZ, RZ ;  /* 0x000000ffff067224 */ /* 0x000fce00078e00ff */
.L_x_19:
[----:B0-----:R-:W-:-:S05]  /*0b30*/  IMAD.IADD R4, R11, 0x1, R6 ;  /* 0x000000010b047824 */ /* 0x001fca00078e0206 */
[----:B----4-:R-:W-:-:S05]  /*0b40*/  IADD3 R4, P0, PT, R4, UR8, RZ ;  /* 0x0000000804047c10 */ /* 0x010fca000ff1e0ff */
[----:B------:R-:W-:-:S05]  /*0b50*/  IMAD.X R5, RZ, RZ, UR9, P0 ;  /* 0x00000009ff057e24 */ /* 0x000fca00080e06ff */
[----:B------:R-:W3:Y:S01]  /*0b60*/  LDG.E.U8 R4, desc[UR10][R4.64] ;  /* 0x0000000a04047981 */ /* 0x000ee2000c1e1100 */
[----:B------:R-:W-:Y:S01]  /*0b70*/  IMAD.IADD R9, R1, 0x1, R6 ;  /* 0x0000000101097824 */ /* 0x000fe200078e0206 */
[C---:B------:R-:W-:Y:S01]  /*0b80*/  ISETP.LT.U32.AND P1, PT, R6.reuse, 0xf, PT ;  /* 0x0000000f0600780c */ /* 0x040fe20003f21070 */
[----:B------:R-:W-:-:S04]  /*0b90*/  VIADD R8, R6, 0x1 ;  /* 0x0000000106087836 */ /* 0x000fc80000000000 */
[--C-:B------:R-:W-:Y:S02]  /*0ba0*/  IMAD.IADD R7, R29, 0x1, R8.reuse ;  /* 0x000000011d077824 */ /* 0x100fe400078e0208 */
[----:B------:R-:W-:-:S03]  /*0bb0*/  IMAD.MOV.U32 R6, RZ, RZ, R8 ;  /* 0x000000ffff067224 */ /* 0x000fc600078e0008 */
[----:B------:R-:W-:Y:S01]  /*0bc0*/  ISETP.GE.AND P0, PT, R7, UR12, PT ;  /* 0x0000000c07007c0c */ /* 0x000fe2000bf06270 */
[----:B---3--:R0:W-:-:S12]  /*0bd0*/  STL.U8 [R9+0x10], R4 ;  /* 0x0000100409007387 */ /* 0x0081d80000100000 */
[----:B------:R-:W-:Y:S05]  /*0be0*/  @!P0 BRA P1, `(.L_x_19) ;  /* 0xfffffffc00d08947 */ /* 0x000fea000083ffff */
[----:B------:R-:W-:Y:S05]  /*0bf0*/  BSYNC.RECONVERGENT B1 ;  /* 0x0000000000017941 */ /* 0x000fea0003800200 */
.L_x_18:
[----:B0-----:R0:W5:Y:S01]  /*0c00*/  LDL.128 R4, [R1+0x10] ;  /* 0x0000100001047983 */ /* 0x0011620000100c00 */
[----:B------:R-:W-:Y:S05]  /*0c10*/  BRA `(.L_x_17) ;  /* 0x0000000000147947 */ /* 0x000fea0003800000 */
.L_x_16:
[----:B------:R-:W0:Y:S01]  /*0c20*/  LDCU.64 UR14, c[0x0][0x388] ;  /* 0x00007100ff0e77ac */ /* 0x000e220008000a00 */
[----:B------:R-:W-:-:S05]  /*0c30*/  IMAD R4, R69, UR12, R29 ;  /* 0x0000000c45047c24 */ /* 0x000fca000f8e021d */
[----:B0-----:R-:W-:-:S05]  /*0c40*/  IADD3 R4, P0, PT, R4, UR14, RZ ;  /* 0x0000000e04047c10 */ /* 0x001fca000ff1e0ff */
[----:B------:R-:W-:-:S06]  /*0c50*/  IMAD.X R5, RZ, RZ, UR15, P0 ;  /* 0x0000000fff057e24 */ /* 0x000fcc00080e06ff */
[----:B------:R-:W5:Y:S02]  /*0c60*/  LDG.E.128.CONSTANT R4, desc[UR10][R4.64] ;  /* 0x0000000a04047981 */ /* 0x000f64000c1e9d00 */
.L_x_17:
[----:B----4-:R-:W-:Y:S05]  /*0c70*/  BSYNC.RECONVERGENT B0 ;  /* 0x0000000000007941 */ /* 0x010fea0003800200 */
.L_x_15:
[----:B------:R-:W4:Y:S01]  /*0c80*/  S2R R76, SR_TID.X ;  /* 0x00000000004c7919 */ /* 0x000f220000002100 */
[----:B------:R-:W0:Y:S01]  /*0c90*/  S2UR UR8, SR_CgaCtaId ;  /* 0x00000000000879c3 */ /* 0x000e220000008800 */
[----:B------:R-:W-:Y:S01]  /*0ca0*/  UMOV UR7, 0x400 ;  /* 0x0000040000077882 */ /* 0x000fe20000000000 */
[----:B------:R-:W-:Y:S01]  /*0cb0*/  UIADD3 UR4, UPT, UPT, UR4, 0x40, URZ ;  /* 0x0000004004047890 */ /* 0x000fe2000fffe0ff */
[----:B-----5:R-:W-:Y:S01]  /*0cc0*/  STS.128 [R73+UR6+0x1400], R4 ;  /* 0x0014000449007988 */ /* 0x020fe20008000c06 */
[----:B------:R-:W-:Y:S02]  /*0cd0*/  UIADD3 UR9, UPT, UPT, UR7, 0x2800, URZ ;  /* 0x0000280007097890 */ /* 0x000fe4000fffe0ff */
[----:B------:R-:W-:Y:S02]  /*0ce0*/  UISETP.GE.AND UP0, UPT, UR4, UR12, UPT ;  /* 0x0000000c0400728c */ /* 0x000fe4000bf06270 */
[----:B0-----:R-:W-:Y:S02]  /*0cf0*/  ULEA UR9, UR8, UR9, 0x18 ;  /* 0x0000000908097291 */ /* 0x001fe4000f8ec0ff */
[----:B------:R-:W-:Y:S01]  /*0d00*/  ULEA UR7, UR8, UR7, 0x18 ;  /* 0x0000000708077291 */ /* 0x000fe2000f8ec0ff */
[----:B----4-:R-:W-:Y:S01]  /*0d10*/  SHF.R.U32.HI R75, RZ, 0x2, R76 ;  /* 0x00000002ff4b7819 */ /* 0x010fe2000001164c */
[C---:B---3--:R-:W-:Y:S01]  /*0d20*/  IMAD.SHL.U32 R8, R76.reuse, 0x4, RZ ;  /* 0x000000044c087824 */ /* 0x048fe200078e00ff */
[----:B------:R-:W-:-:S02]  /*0d30*/  LOP3.LUT R26, R76, 0x60, RZ, 0xc0, !PT ;  /* 0x000000604c1a7812 */ /* 0x000fc400078ec0ff */
[----:B------:R-:W-:Y:S02]  /*0d40*/  LOP3.LUT R9, R75, 0x7, RZ, 0xc0, !PT ;  /* 0x000000074b097812 */ /* 0x000fe400078ec0ff */
[----:B------:R-:W-:Y:S02]  /*0d50*/  SHF.R.U32.HI R10, RZ, 0x1, R76 ;  /* 0x00000001ff0a7819 */ /* 0x000fe4000001164c */
[C---:B------:R-:W-:Y:S02]  /*0d60*/  LOP3.LUT R11, R9.reuse, R26, RZ, 0xfc, !PT ;  /* 0x0000001a090b7212 */ /* 0x040fe400078efcff */
[----:B------:R-:W-:Y:S02]  /*0d70*/  LOP3.LUT R8, R8, 0xc, RZ, 0xc0, !PT ;  /* 0x0000000c08087812 */ /* 0x000fe400078ec0ff */
[----:B------:R-:W-:-:S03]  /*0d80*/  LOP3.LUT R9, R9, 0x40, R10, 0xf8, !PT ;  /* 0x0000004009097812 */ /* 0x000fc600078ef80a */
[--C-:B------:R-:W-:Y:S01]  /*0d90*/  IMAD R44, R11, 0x50, R8.reuse ;  /* 0x000000500b2c7824 */ /* 0x100fe200078e0208 */
[----:B------:R-:W-:Y:S01]  /*0da0*/  BAR.SYNC.DEFER_BLOCKING 0x0 ;  /* 0x0000000000007b1d */ /* 0x000fe20000010000 */
[----:B------:R-:W-:-:S05]  /*0db0*/  IMAD R26, R9, 0x50, R8 ;  /* 0x00000050091a7824 */ /* 0x000fca00078e0208 */
[----:B------:R-:W0:Y:S04]  /*0dc0*/  LDS R8, [R26+UR7] ;  /* 0x000000071a087984 */ /* 0x000e280008000800 */
[----:B------:R-:W3:Y:S04]  /*0dd0*/  LDS R9, [R26+UR7+0x280] ;  /* 0x000280071a097984 */ /* 0x000ee80008000800 */
[----:B------:R-:W4:Y:S04]  /*0de0*/  LDS R10, [R26+UR7+0x10] ;  /* 0x000010071a0a7984 */ /* 0x000f280008000800 */
[----:B------:R-:W1:Y:S04]  /*0df0*/  LDS R11, [R26+UR7+0x290] ;  /* 0x000290071a0b7984 */ /* 0x000e680008000800 */
[----:B------:R-:W2:Y:S04]  /*0e00*/  LDS R30, [R44+UR9+0x280] ;  /* 0x000280092c1e7984 */ /* 0x000ea80008000800 */
[----:B------:R-:W2:Y:S04]  /*0e10*/  LDS R31, [R44+UR9+0x290] ;  /* 0x000290092c1f7984 */ /* 0x000ea80008000800 */
[----:B------:R-:W2:Y:S04]  /*0e20*/  LDS R36, [R44+UR9] ;  /* 0x000000092c247984 */ /* 0x000ea80008000800 */
[----:B------:R-:W2:Y:S04]  /*0e30*/  LDS R37, [R44+UR9+0x10] ;  /* 0x000010092c257984 */ /* 0x000ea80008000800 */
[----:B------:R-:W2:Y:S04]  /*0e40*/  LDS R50, [R44+UR9+0x500] ;  /* 0x000500092c327984 */ /* 0x000ea80008000800 */
[----:B------:R-:W2:Y:S01]  /*0e50*/  LDS R45, [R44+UR9+0x510] ;  /* 0x000510092c2d7984 */ /* 0x000ea20008000800 */
[----:B0-----:R-:W-:-:S02]  /*0e60*/  F2FP.F16.E4M3.UNPACK_B R4, R8 ;  /* 0x00000008ff04723e */ /* 0x001fc400020006ff */
[----:B------:R-:W-:Y:S02]  /*0e70*/  F2FP.F16.E4M3.UNPACK_B R8, R8.H1 ;  /* 0x00000008ff08723e */ /* 0x000fe400030006ff */
[-C--:B---3--:R-:W-:Y:S02]  /*0e80*/  F2FP.F16.E4M3.UNPACK_B R5, R9.reuse ;  /* 0x00000009ff05723e */ /* 0x088fe400020006ff */
[----:B------:R-:W-:Y:S02]  /*0e90*/  F2FP.F16.E4M3.UNPACK_B R9, R9.H1 ;  /* 0x00000009ff09723e */ /* 0x000fe400030006ff */
[-C--:B----4-:R-:W-:Y:S02]  /*0ea0*/  F2FP.F16.E4M3.UNPACK_B R6, R10.reuse ;  /* 0x0000000aff06723e */ /* 0x090fe400020006ff */
[----:B------:R-:W-:Y:S02]  /*0eb0*/  F2FP.F16.E4M3.UNPACK_B R10, R10.H1 ;  /* 0x0000000aff0a723e */ /* 0x000fe400030006ff */
[----:B-1----:R-:W-:-:S02]  /*0ec0*/  F2FP.F16.E4M3.UNPACK_B R7, R11 ;  /* 0x0000000bff07723e */ /* 0x002fc400020006ff */
[----:B------:R-:W-:Y:S02]  /*0ed0*/  F2FP.F16.E4M3.UNPACK_B R11, R11.H1 ;  /* 0x0000000bff0b723e */ /* 0x000fe400030006ff */
[-C--:B--2---:R-:W-:Y:S02]  /*0ee0*/  F2FP.F16.E4M3.UNPACK_B R28, R30.reuse ;  /* 0x0000001eff1c723e */ /* 0x084fe400020006ff */
[----:B------:R-:W-:Y:S02]  /*0ef0*/  F2FP.F16.E4M3.UNPACK_B R30, R30.H1 ;  /* 0x0000001eff1e723e */ /* 0x000fe400030006ff */
[-C--:B------:R-:W-:Y:S02]  /*0f00*/  F2FP.F16.E4M3.UNPACK_B R29, R31.reuse ;  /* 0x0000001fff1d723e */ /* 0x080fe400020006ff */
[----:B------:R-:W-:Y:S02]  /*0f10*/  F2FP.F16.E4M3.UNPACK_B R31, R31.H1 ;  /* 0x0000001fff1f723e */ /* 0x000fe400030006ff */
[----:B------:R-:W-:-:S02]  /*0f20*/  F2FP.F16.E4M3.UNPACK_B R38, R36 ;  /* 0x00000024ff26723e */ /* 0x000fc400020006ff */
[----:B------:R-:W-:Y:S01]  /*0f30*/  F2FP.F16.E4M3.UNPACK_B R36, R36.H1 ;  /* 0x00000024ff24723e */ /* 0x000fe200030006ff */
[----:B------:R-:W-:Y:S01]  /*0f40*/  HMMA.16816.F16 R32, R4, R28, RZ ;  /* 0x0000001c0420723c */ /* 0x000fe200000008ff */
[-C--:B------:R-:W-:Y:S02]  /*0f50*/  F2FP.F16.E4M3.UNPACK_B R39, R37.reuse ;  /* 0x00000025ff27723e */ /* 0x080fe400020006ff */
[----:B------:R-:W-:Y:S02]  /*0f60*/  F2FP.F16.E4M3.UNPACK_B R37, R37.H1 ;  /* 0x00000025ff25723e */ /* 0x000fe400030006ff */
[----:B------:R-:W-:-:S03]  /*0f70*/  F2FP.F16.E4M3.UNPACK_B R40, R50 ;  /* 0x00000032ff28723e */ /* 0x000fc600020006ff */
[----:B------:R-:W-:Y:S01]  /*0f80*/  HMMA.16816.F16 R34, R4, R38, RZ ;  /* 0x000000260422723c */ /* 0x000fe200000008ff */
[----:B------:R-:W-:-:S11]  /*0f90*/  F2FP.F16.E4M3.UNPACK_B R41, R45 ;  /* 0x0000002dff29723e */ /* 0x000fd600020006ff */
[C---:B------:R-:W-:Y:S08]  /*0fa0*/  HMMA.16816.F16 R32, R8.reuse, R30, R32 ;  /* 0x0000001e0820723c */ /* 0x040ff00000000820 */
[----:B------:R-:W-:Y:S11]  /*0fb0*/  HMMA.16816.F16 R34, R8, R36, R34 ;  /* 0x000000240822723c */ /* 0x000ff60000000822 */
[----:B------:R-:W-:-:S02]  /*0fc0*/  HADD2 R65, R32, R23 ;  /* 0x0000001720417230 */ /* 0x000fc40000000000 */
[----:B------:R-:W-:Y:S01]  /*0fd0*/  HADD2 R63, R33, R22 ;  /* 0x00000016213f7230 */ /* 0x000fe20000000000 */
[----:B------:R-:W0:Y:S04]  /*0fe0*/  LDS R32, [R44+UR9+0x780] ;  /* 0x000780092c207984 */ /* 0x000e280008000800 */
[----:B------:R-:W1:Y:S01]  /*0ff0*/  LDS R33, [R44+UR9+0x790] ;  /* 0x000790092c217984 */ /* 0x000e620008000800 */
[----:B------:R-:W-:Y:S01]  /*1000*/  HADD2 R68, R34, R25 ;  /* 0x0000001922447230 */ /* 0x000fe20000000000 */
[----:B------:R-:W-:Y:S01]  /*1010*/  F2FP.F16.E4M3.UNPACK_B R25, R45.H1 ;  /* 0x0000002dff19723e */ /* 0x000fe200030006ff */
[----:B------:R-:W-:Y:S01]  /*1020*/  HADD2 R67, R35, R24 ;  /* 0x0000001823437230 */ /* 0x000fe20000000000 */
[----:B------:R-:W-:Y:S01]  /*1030*/  F2FP.F16.E4M3.UNPACK_B R24, R50.H1 ;  /* 0x00000032ff18723e */ /* 0x000fe200030006ff */
[----:B------:R-:W-:Y:S01]  /*1040*/  HMMA.16816.F16 R34, R4, R40, RZ ;  /* 0x000000280422723c */ /* 0x000fe200000008ff */
[----:B------:R-:W-:-:S15]  /*1050*/  LDS R45, [R44+UR9+0x7b0] ;  /* 0x0007b0092c2d7984 */ /* 0x000fde0008000800 */
[----:B------:R-:W-:-:S04]  /*1060*/  NOP ;  /* 0x0000000000007918 */ /* 0x000fc80000000000 */
[----:B------:R-:W-:Y:S01]  /*1070*/  HMMA.16816.F16 R34, R8, R24, R34 ;  /* 0x000000180822723c */ /* 0x000fe20000000822 */
[----:B0-----:R-:W-:Y:S02]  /*1080*/  F2FP.F16.E4M3.UNPACK_B R22, R32 ;  /* 0x00000020ff16723e */ /* 0x001fe400020006ff */
[----:B-1----:R-:W-:-:S15]  /*1090*/  F2FP.F16.E4M3.UNPACK_B R23, R33 ;  /* 0x00000021ff17723e */ /* 0x002fde00020006ff */
[----:B------:R-:W-:-:S01]  /*10a0*/  NOP ;  /* 0x0000000000007918 */ /* 0x000fc20000000000 */
[----:B------:R-:W-:Y:S02]  /*10b0*/  HADD2 R43, R34, R43 ;  /* 0x0000002b222b7230 */ /* 0x000fe40000000000 */
[----:B------:R-:W-:Y:S01]  /*10c0*/  HADD2 R46, R35, R46 ;  /* 0x0000002e232e7230 */ /* 0x000fe20000000000 */
[----:B------:R-:W-:Y:S01]  /*10d0*/  HMMA.16816.F16 R4, R4, R22, RZ ;  /* 0x000000160404723c */ /* 0x000fe200000008ff */
[----:B------:R-:W-:Y:S01]  /*10e0*/  F2FP.F16.E4M3.UNPACK_B R6, R32.H1 ;  /* 0x00000020ff06723e */ /* 0x000fe200030006ff */
[----:B------:R-:W0:Y:S01]  /*10f0*/  LDS R34, [R26+UR7+0x510] ;  /* 0x000510071a227984 */ /* 0x000e220008000800 */
[----:B------:R-:W-:-:S03]  /*1100*/  F2FP.F16.E4M3.UNPACK_B R7, R33.H1 ;  /* 0x00000021ff07723e */ /* 0x000fc600030006ff */
[----:B------:R-:W1:Y:S04]  /*1110*/  LDS R32, [R26+UR7+0x500] ;  /* 0x000500071a207984 */ /* 0x000e680008000800 */
[----:B------:R-:W2:Y:S04]  /*1120*/  LDS R33, [R26+UR7+0x780] ;  /* 0x000780071a217984 */ /* 0x000ea80008000800 */
[----:B------:R-:W3:Y:S06]  /*1130*/  LDS R35, [R26+UR7+0x790] ;  /* 0x000790071a237984 */ /* 0x000eec0008000800 */
[----:B------:R-:W-:-:S15]  /*1140*/  HMMA.16816.F16 R4, R8, R6, R4 ;  /* 0x000000060804723c */ /* 0x000fde0000000804 */
[----:B------:R-:W-:-:S04]  /*1150*/  NOP ;  /* 0x0000000000007918 */ /* 0x000fc80000000000 */
[----:B------:R-:W-:Y:S02]  /*1160*/  HADD2 R21, R5, R21 ;  /* 0x0000001505157230 */ /* 0x000fe40000000000 */
[----:B------:R-:W-:Y:S01]  /*1170*/  HADD2 R4, R4, R48 ;  /* 0x0000003004047230 */ /* 0x000fe20000000000 */
[-C--:B0-----:R-:W-:Y:S01]  /*1180*/  F2FP.F16.E4M3.UNPACK_B R10, R34.reuse ;  /* 0x00000022ff0a723e */ /* 0x081fe200020006ff */
[----:B------:R-:W-:Y:S01]  /*1190*/  LDS R48, [R26+UR7+0x2b0] ;  /* 0x0002b0071a307984 */ /* 0x000fe20008000800 */
[----:B------:R-:W-:Y:S02]  /*11a0*/  F2FP.F16.E4M3.UNPACK_B R34, R34.H1 ;  /* 0x00000022ff22723e */ /* 0x000fe400030006ff */
[-C--:B-1----:R-:W-:Y:S02]  /*11b0*/  F2FP.F16.E4M3.UNPACK_B R8, R32.reuse ;  /* 0x00000020ff08723e */ /* 0x082fe400020006ff */
[----:B------:R-:W-:Y:S02]  /*11c0*/  F2FP.F16.E4M3.UNPACK_B R32, R32.H1 ;  /* 0x00000020ff20723e */ /* 0x000fe400030006ff */
[----:B--2---:R-:W-:-:S02]  /*11d0*/  F2FP.F16.E4M3.UNPACK_B R9, R33 ;  /* 0x00000021ff09723e */ /* 0x004fc400020006ff */
[----:B------:R-:W-:Y:S02]  /*11e0*/  F2FP.F16.E4M3.UNPACK_B R33, R33.H1 ;  /* 0x00000021ff21723e */ /* 0x000fe400030006ff */
[-C--:B---3--:R-:W-:Y:S02]  /*11f0*/  F2FP.F16.E4M3.UNPACK_B R11, R35.reuse ;  /* 0x00000023ff0b723e */ /* 0x088fe400020006ff */
[----:B------:R-:W-:-:S05]  /*1200*/  F2FP.F16.E4M3.UNPACK_B R35, R35.H1 ;  /* 0x00000023ff23723e */ /* 0x000fca00030006ff */
[----:B------:R-:W-:-:S15]  /*1210*/  HMMA.16816.F16 R50, R8, R38, RZ ;  /* 0x000000260832723c */ /* 0x000fde00000008ff */
[----:B------:R-:W-:-:S05]  /*1220*/  NOP ;  /* 0x0000000000007918 */ /* 0x000fca0000000000 */
[----:B------:R-:W-:-:S15]  /*1230*/  HMMA.16816.F16 R50, R32, R36, R50 ;  /* 0x000000242032723c */ /* 0x000fde0000000832 */
[----:B------:R-:W-:-:S04]  /*1240*/  NOP ;  /* 0x0000000000007918 */ /* 0x000fc80000000000 */
[----:B------:R-:W-:Y:S02]  /*1250*/  HADD2 R57, R50, R57 ;  /* 0x0000003932397230 */ /* 0x000fe40000000000 */
[----:B------:R-:W-:Y:S02]  /*1260*/  HADD2 R56, R51, R56 ;  /* 0x0000003833387230 */ /* 0x000fe40000000000 */
[----:B------:R-:W-:-:S15]  /*1270*/  HMMA.16816.F16 R50, R8, R28, RZ ;  /* 0x0000001c0832723c */ /* 0x000fde00000008ff */
[----:B------:R-:W-:-:S05]  /*1280*/  NOP ;  /* 0x0000000000007918 */ /* 0x000fca0000000000 */
[----:B------:R-:W-:-:S15]  /*1290*/  HMMA.16816.F16 R50, R32, R30, R50 ;  /* 0x0000001e2032723c */ /* 0x000fde0000000832 */
[----:B------:R-:W-:-:S04]  /*12a0*/  NOP ;  /* 0x0000000000007918 */ /* 0x000fc80000000000 */
[----:B------:R-:W-:Y:S02]  /*12b0*/  HADD2 R58, R50, R58 ;  /* 0x0000003a323a7230 */ /* 0x000fe40000000000 */
[----:B------:R-:W-:Y:S02]  /*12c0*/  HADD2 R53, R51, R53 ;  /* 0x0000003533357230 */ /* 0x000fe40000000000 */
[C---:B------:R-:W-:Y:S08]  /*12d0*/  HMMA.16816.F16 R50, R8.reuse, R40, RZ ;  /* 0x000000280832723c */ /* 0x040ff000000008ff */
[----:B------:R-:W-:-:S12]  /*12e0*/  HMMA.16816.F16 R8, R8, R22, RZ ;  /* 0x000000160808723c */ /* 0x000fd800000008ff */
[C---:B------:R-:W-:Y:S08]  /*12f0*/  HMMA.16816.F16 R50, R32.reuse, R24, R50 ;  /* 0x000000182032723c */ /* 0x040ff00000000832 */
[----:B------:R-:W-:Y:S01]  /*1300*/  HMMA.16816.F16 R8, R32, R6, R8 ;  /* 0x000000062008723c */ /* 0x000fe20000000808 */
[----:B------:R-:W0:Y:S04]  /*1310*/  LDS R32, [R26+UR7+0xa00] ;  /* 0x000a00071a207984 */ /* 0x000e280008000800 */
[----:B------:R-:W1:Y:S04]  /*1320*/  LDS R33, [R26+UR7+0xc80] ;  /* 0x000c80071a217984 */ /* 0x000e680008000800 */
[----:B------:R-:W2:Y:S02]  /*1330*/  LDS R34, [R26+UR7+0xa10] ;  /* 0x000a10071a227984 */ /* 0x000ea40008000800 */
[----:B------:R-:W-:-:S02]  /*1340*/  HADD2 R49, R50, R49 ;  /* 0x0000003132317230 */ /* 0x000fc40000000000 */
[----:B------:R-:W3:Y:S01]  /*1350*/  LDS R35, [R26+UR7+0xc90] ;  /* 0x000c90071a237984 */ /* 0x000ee20008000800 */
[----:B------:R-:W-:-:S03]  /*1360*/  HADD2 R5, R51, R47 ;  /* 0x0000002f33057230 */ /* 0x000fc60000000000 */
[----:B------:R-:W-:Y:S02]  /*1370*/  LDS R47, [R44+UR9+0x20] ;  /* 0x000020092c2f7984 */ /* 0x000fe40008000800 */
[----:B------:R-:W-:Y:S02]  /*1380*/  HADD2 R27, R8, R27 ;  /* 0x0000001b081b7230 */ /* 0x000fe40000000000 */
[----:B------:R-:W-:Y:S01]  /*1390*/  HADD2 R42, R9, R42 ;  /* 0x0000002a092a7230 */ /* 0x000fe20000000000 */
[-C--:B0-----:R-:W-:Y:S02]  /*13a0*/  F2FP.F16.E4M3.UNPACK_B R8, R32.reuse ;  /* 0x00000020ff08723e */ /* 0x081fe400020006ff */
[----:B------:R-:W-:Y:S02]  /*13b0*/  F2FP.F16.E4M3.UNPACK_B R32, R32.H1 ;  /* 0x00000020ff20723e */ /* 0x000fe400030006ff */
[-C--:B-1----:R-:W-:Y:S02]  /*13c0*/  F2FP.F16.E4M3.UNPACK_B R9, R33.reuse ;  /* 0x00000021ff09723e */ /* 0x082fe400020006ff */
[----:B------:R-:W-:-:S02]  /*13d0*/  F2FP.F16.E4M3.UNPACK_B R33, R33.H1 ;  /* 0x00000021ff21723e */ /* 0x000fc400030006ff */
[-C--:B--2---:R-:W-:Y:S02]  /*13e0*/  F2FP.F16.E4M3.UNPACK_B R10, R34.reuse ;  /* 0x00000022ff0a723e */ /* 0x084fe400020006ff */
[----:B------:R-:W-:Y:S02]  /*13f0*/  F2FP.F16.E4M3.UNPACK_B R34, R34.H1 ;  /* 0x00000022ff22723e */ /* 0x000fe400030006ff */
[-C--:B---3--:R-:W-:Y:S02]  /*1400*/  F2FP.F16.E4M3.UNPACK_B R11, R35.reuse ;  /* 0x00000023ff0b723e */ /* 0x088fe400020006ff */
[----:B------:R-:W-:-:S05]  /*1410*/  F2FP.F16.E4M3.UNPACK_B R35, R35.H1 ;  /* 0x00000023ff23723e */ /* 0x000fca00030006ff */
[C---:B------:R-:W-:Y:S08]  /*1420*/  HMMA.16816.F16 R50, R8.reuse, R38, RZ ;  /* 0x000000260832723c */ /* 0x040ff000000008ff */
[----:B------:R-:W-:-:S12]  /*1430*/  HMMA.16816.F16 R54, R8, R28, RZ ;  /* 0x0000001c0836723c */ /* 0x000fd800000008ff */
[C---:B------:R-:W-:Y:S08]  /*1440*/  HMMA.16816.F16 R50, R32.reuse, R36, R50 ;  /* 0x000000242032723c */ /* 0x040ff00000000832 */
[----:B------:R-:W-:Y:S11]  /*1450*/  HMMA.16816.F16 R54, R32, R30, R54 ;  /* 0x0000001e2036723c */ /* 0x000ff60000000836 */
[----:B------:R-:W-:-:S02]  /*1460*/  HADD2 R59, R50, R59 ;  /* 0x0000003b323b7230 */ /* 0x000fc40000000000 */
[----:B------:R-:W-:-:S06]  /*1470*/  HADD2 R52, R51, R52 ;  /* 0x0000003433347230 */ /* 0x000fcc0000000000 */
[----:B------:R-:W-:Y:S02]  /*1480*/  HADD2 R51, R54, R61 ;  /* 0x0000003d36337230 */ /* 0x000fe40000000000 */
[----:B------:R-:W-:Y:S02]  /*1490*/  HADD2 R50, R55, R60 ;  /* 0x0000003c37327230 */ /* 0x000fe40000000000 */
[C---:B------:R-:W-:Y:S01]  /*14a0*/  HMMA.16816.F16 R54, R8.reuse, R40, RZ ;  /* 0x000000280836723c */ /* 0x040fe200000008ff */
[----:B------:R-:W-:Y:S07]  /*14b0*/  LDS R60, [R26+UR7+0x20] ;  /* 0x000020071a3c7984 */ /* 0x000fee0008000800 */
[----:B------:R-:W-:-:S12]  /*14c0*/  HMMA.16816.F16 R8, R8, R22, RZ ;  /* 0x000000160808723c */ /* 0x000fd800000008ff */
[C---:B------:R-:W-:Y:S08]  /*14d0*/  HMMA.16816.F16 R54, R32.reuse, R24, R54 ;  /* 0x000000182036723c */ /* 0x040ff00000000836 */
[----:B------:R-:W-:Y:S01]  /*14e0*/  HMMA.16816.F16 R8, R32, R6, R8 ;  /* 0x000000062008723c */ /* 0x000fe20000000808 */
[----:B------:R-:W0:Y:S04]  /*14f0*/  LDS R32, [R26+UR7+0xf00] ;  /* 0x000f00071a207984 */ /* 0x000e280008000800 */
[----:B------:R-:W1:Y:S04]  /*1500*/  LDS R33, [R26+UR7+0x1180] ;  /* 0x001180071a217984 */ /* 0x000e680008000800 */
[----:B------:R-:W2:Y:S02]  /*1510*/  LDS R34, [R26+UR7+0xf10] ;  /* 0x000f10071a227984 */ /* 0x000ea40008000800 */
[----:B------:R-:W-:Y:S01]  /*1520*/  HADD2 R74, R54, R19 ;  /* 0x00000013364a7230 */ /* 0x000fe20000000000 */
[-C--:B------:R-:W-:Y:S01]  /*1530*/  F2FP.F16.E4M3.UNPACK_B R19, R45.reuse ;  /* 0x0000002dff13723e */ /* 0x080fe200020006ff */
[----:B------:R-:W3:Y:S01]  /*1540*/  LDS R35, [R26+UR7+0x1190] ;  /* 0x001190071a237984 */ /* 0x000ee20008000800 */
[----:B------:R-:W-:Y:S01]  /*1550*/  HADD2 R72, R55, R20 ;  /* 0x0000001437487230 */ /* 0x000fe20000000000 */
[----:B------:R-:W-:-:S02]  /*1560*/  F2FP.F16.E4M3.UNPACK_B R45, R45.H1 ;  /* 0x0000002dff2d723e */ /* 0x000fc400030006ff */
[----:B------:R-:W-:Y:S02]  /*1570*/  LDS R20, [R44+UR9+0x30] ;  /* 0x000030092c147984 */ /* 0x000fe40008000800 */
[----:B------:R-:W-:Y:S02]  /*1580*/  HADD2 R71, R8, R18 ;  /* 0x0000001208477230 */ /* 0x000fe40000000000 */
[----:B------:R-:W-:Y:S01]  /*1590*/  HADD2 R70, R9, R17 ;  /* 0x0000001109467230 */ /* 0x000fe20000000000 */
[----:B------:R-:W-:Y:S04]  /*15a0*/  LDS R55, [R26+UR7+0x2a0] ;  /* 0x0002a0071a377984 */ /* 0x000fe80008000800 */
[----:B------:R-:W-:Y:S04]  /*15b0*/  LDS R54, [R26+UR7+0x30] ;  /* 0x000030071a367984 */ /* 0x000fe80008000800 */
[----:B------:R-:W4:Y:S01]  /*15c0*/  LDS R17, [R44+UR9+0x7a0] ;  /* 0x0007a0092c117984 */ /* 0x000f220008000800 */
[----:B0-----:R-:W-:-:S02]  /*15d0*/  F2FP.F16.E4M3.UNPACK_B R8, R32 ;  /* 0x00000020ff08723e */ /* 0x001fc400020006ff */
[----:B------:R-:W-:Y:S02]  /*15e0*/  F2FP.F16.E4M3.UNPACK_B R32, R32.H1 ;  /* 0x00000020ff20723e */ /* 0x000fe400030006ff */
[-C--:B-1----:R-:W-:Y:S02]  /*15f0*/  F2FP.F16.E4M3.UNPACK_B R9, R33.reuse ;  /* 0x00000021ff09723e */ /* 0x082fe400020006ff */
[----:B------:R-:W-:Y:S02]  /*1600*/  F2FP.F16.E4M3.UNPACK_B R33, R33.H1 ;  /* 0x00000021ff21723e */ /* 0x000fe400030006ff */
[-C--:B--2---:R-:W-:Y:S02]  /*1610*/  F2FP.F16.E4M3.UNPACK_B R10, R34.reuse ;  /* 0x00000022ff0a723e */ /* 0x084fe400020006ff */
[----:B------:R-:W-:Y:S02]  /*1620*/  F2FP.F16.E4M3.UNPACK_B R34, R34.H1 ;  /* 0x00000022ff22723e */ /* 0x000fe400030006ff */
[----:B---3--:R-:W-:-:S02]  /*1630*/  F2FP.F16.E4M3.UNPACK_B R11, R35 ;  /* 0x00000023ff0b723e */ /* 0x008fc400020006ff */
[----:B------:R-:W-:-:S05]  /*1640*/  F2FP.F16.E4M3.UNPACK_B R35, R35.H1 ;  /* 0x00000023ff23723e */ /* 0x000fca00030006ff */
[C---:B------:R-:W-:Y:S08]  /*1650*/  HMMA.16816.F16 R38, R8.reuse, R38, RZ ;  /* 0x000000260826723c */ /* 0x040ff000000008ff */
[----:B------:R-:W-:Y:S01]  /*1660*/  HMMA.16816.F16 R40, R8, R40, RZ ;  /* 0x000000280828723c */ /* 0x000fe200000008ff */
[----:B----4-:R-:W-:-:S07]  /*1670*/  F2FP.F16.E4M3.UNPACK_B R18, R17 ;  /* 0x00000011ff12723e */ /* 0x010fce00020006ff */
[----:B------:R-:W-:Y:S08]  /*1680*/  HMMA.16816.F16 R28, R8, R28, RZ ;  /* 0x0000001c081c723c */ /* 0x000ff000000008ff */
[C---:B------:R-:W-:Y:S01]  /*1690*/  HMMA.16816.F16 R36, R32.reuse, R36, R38 ;  /* 0x000000242024723c */ /* 0x040fe20000000826 */
[----:B------:R-:W0:Y:S04]  /*16a0*/  LDS R38, [R44+UR9+0x2a0] ;  /* 0x0002a0092c267984 */ /* 0x000e280008000800 */
[----:B------:R-:W1:Y:S03]  /*16b0*/  LDS R39, [R44+UR9+0x2b0] ;  /* 0x0002b0092c277984 */ /* 0x000e660008000800 */
[----:B------:R-:W-:Y:S01]  /*16c0*/  HMMA.16816.F16 R24, R32, R24, R40 ;  /* 0x000000182018723c */ /* 0x000fe20000000828 */
[----:B------:R-:W2:Y:S04]  /*16d0*/  LDS R40, [R44+UR9+0x520] ;  /* 0x000520092c287984 */ /* 0x000ea80008000800 */
[----:B------:R3:W4:Y:S03]  /*16e0*/  LDS R41, [R44+UR9+0x530] ;  /* 0x000530092c297984 */ /* 0x0007260008000800 */
[----:B------:R-:W-:Y:S01]  /*16f0*/  HMMA.16816.F16 R8, R8, R22, RZ ;  /* 0x000000160808723c */ /* 0x000fe200000008ff */
[----:B------:R-:W-:-:S02]  /*1700*/  F2FP.F16.E4M3.UNPACK_B R10, R54 ;  /* 0x00000036ff0a723e */ /* 0x000fc400020006ff */
[----:B------:R-:W-:Y:S01]  /*1710*/  F2FP.F16.E4M3.UNPACK_B R11, R48 ;  /* 0x00000030ff0b723e */ /* 0x000fe200020006ff */
[----:B------:R-:W-:Y:S01]  /*1720*/  HADD2 R16, R36, R16 ;  /* 0x0000001024107230 */ /* 0x000fe20000000000 */
[----:B------:R-:W-:Y:S01]  /*1730*/  F2FP.F16.E4M3.UNPACK_B R36, R47.H1 ;  /* 0x0000002fff24723e */ /* 0x000fe200030006ff */
[----:B------:R-:W-:Y:S01]  /*1740*/  HADD2 R15, R37, R15 ;  /* 0x0000000f250f7230 */ /* 0x000fe20000000000 */
[----:B------:R-:W-:Y:S01]  /*1750*/  F2FP.F16.E4M3.UNPACK_B R37, R20.H1 ;  /* 0x00000014ff25723e */ /* 0x000fe200030006ff */
[----:B------:R-:W-:Y:S01]  /*1760*/  HMMA.16816.F16 R30, R32, R30, R28 ;  /* 0x0000001e201e723c */ /* 0x000fe2000000081c */
[----:B---3--:R-:W-:Y:S02]  /*1770*/  F2FP.F16.E4M3.UNPACK_B R44, R17.H1 ;  /* 0x00000011ff2c723e */ /* 0x008fe400030006ff */
[----:B------:R-:W-:Y:S01]  /*1780*/  HADD2 R12, R24, R12 ;  /* 0x0000000c180c7230 */ /* 0x000fe20000000000 */
[----:B------:R-:W3:Y:S01]  /*1790*/  LDS R17, [R26+UR7+0x520] ;  /* 0x000520071a117984 */ /* 0x000ee20008000800 */
[----:B------:R-:W-:-:S07]  /*17a0*/  HADD2 R2, R25, R2 ;  /* 0x0000000219027230 */ /* 0x000fce0000000000 */
[----:B------:R-:W-:Y:S01]  /*17b0*/  HMMA.16816.F16 R32, R32, R6, R8 ;  /* 0x000000062020723c */ /* 0x000fe20000000808 */
[----:B------:R-:W-:Y:S02]  /*17c0*/  F2FP.F16.E4M3.UNPACK_B R6, R47 ;  /* 0x0000002fff06723e */ /* 0x000fe400020006ff */
[----:B------:R-:W-:Y:S02]  /*17d0*/  F2FP.F16.E4M3.UNPACK_B R7, R20 ;  /* 0x00000014ff07723e */ /* 0x000fe400020006ff */
[----:B------:R-:W-:Y:S01]  /*17e0*/  F2FP.F16.E4M3.UNPACK_B R8, R60 ;  /* 0x0000003cff08723e */ /* 0x000fe200020006ff */
[----:B------:R-:W3:Y:S01]  /*17f0*/  LDS R20, [R26+UR7+0x7a0] ;  /* 0x0007a0071a147984 */ /* 0x000ee20008000800 */
[----:B------:R-:W-:Y:S01]  /*1800*/  F2FP.F16.E4M3.UNPACK_B R9, R55 ;  /* 0x00000037ff09723e */ /* 0x000fe200020006ff */
[----:B------:R-:W-:Y:S01]  /*1810*/  HADD2 R14, R30, R14 ;  /* 0x0000000e1e0e7230 */ /* 0x000fe20000000000 */
[----:B0-----:R-:W-:Y:S01]  /*1820*/  F2FP.F16.E4M3.UNPACK_B R34, R38 ;  /* 0x00000026ff22723e */ /* 0x001fe200020006ff */
[----:B------:R-:W-:Y:S01]  /*1830*/  HADD2 R13, R31, R13 ;  /* 0x0000000d1f0d7230 */ /* 0x000fe20000000000 */
[----:B-1----:R-:W-:-:S02]  /*1840*/  F2FP.F16.E4M3.UNPACK_B R35, R39 ;  /* 0x00000027ff23723e */ /* 0x002fc400020006ff */
[----:B------:R-:W-:Y:S01]  /*1850*/  F2FP.F16.E4M3.UNPACK_B R38, R38.H1 ;  /* 0x00000026ff26723e */ /* 0x000fe200030006ff */
[----:B------:R-:W-:Y:S01]  /*1860*/  HMMA.16816.F16 R22, R8, R6, RZ ;  /* 0x000000060816723c */ /* 0x000fe200000008ff */
[----:B------:R-:W-:-:S04]  /*1870*/  F2FP.F16.E4M3.UNPACK_B R39, R39.H1 ;  /* 0x00000027ff27723e */ /* 0x000fc800030006ff */
[----:B------:R-:W-:Y:S01]  /*1880*/  HADD2 R0, R32, R0 ;  /* 0x0000000020007230 */ /* 0x000fe20000000000 */
[-C--:B--2---:R-:W-:Y:S01]  /*1890*/  F2FP.F16.E4M3.UNPACK_B R32, R40.reuse ;  /* 0x00000028ff20723e */ /* 0x084fe200020006ff */
[----:B------:R-:W-:Y:S01]  /*18a0*/  HADD2 R3, R33, R3 ;  /* 0x0000000321037230 */ /* 0x000fe20000000000 */
[----:B------:R-:W-:Y:S01]  /*18b0*/  HMMA.16816.F16 R30, R8, R34, RZ ;  /* 0x00000022081e723c */ /* 0x000fe200000008ff */
[-C--:B----4-:R-:W-:Y:S02]  /*18c0*/  F2FP.F16.E4M3.UNPACK_B R33, R41.reuse ;  /* 0x00000029ff21723e */ /* 0x090fe400020006ff */
[----:B------:R-:W-:Y:S02]  /*18d0*/  F2FP.F16.E4M3.UNPACK_B R40, R40.H1 ;  /* 0x00000028ff28723e */ /* 0x000fe400030006ff */
[----:B------:R-:W-:-:S03]  /*18e0*/  F2FP.F16.E4M3.UNPACK_B R41, R41.H1 ;  /* 0x00000029ff29723e */ /* 0x000fc600030006ff */
[C---:B------:R-:W-:Y:S08]  /*18f0*/  HMMA.16816.F16 R28, R8.reuse, R32, RZ ;  /* 0x00000020081c723c */ /* 0x040ff000000008ff */
[----:B------:R-:W-:Y:S01]  /*1900*/  HMMA.16816.F16 R24, R8, R18, RZ ;  /* 0x000000120818723c */ /* 0x000fe200000008ff */
[----:B------:R-:W-:Y:S02]  /*1910*/  F2FP.F16.E4M3.UNPACK_B R8, R60.H1 ;  /* 0x0000003cff08723e */ /* 0x000fe400030006ff */
[----:B------:R-:W-:-:S02]  /*1920*/  F2FP.F16.E4M3.UNPACK_B R9, R55.H1 ;  /* 0x00000037ff09723e */ /* 0x000fc400030006ff */
[----:B------:R-:W-:Y:S02]  /*1930*/  F2FP.F16.E4M3.UNPACK_B R10, R54.H1 ;  /* 0x00000036ff0a723e */ /* 0x000fe400030006ff */
[----:B------:R-:W-:-:S07]  /*1940*/  F2FP.F16.E4M3.UNPACK_B R11, R48.H1 ;  /* 0x00000030ff0b723e */ /* 0x000fce00030006ff */
[C---:B------:R-:W-:Y:S08]  /*1950*/  HMMA.16816.F16 R22, R8.reuse, R36, R22 ;  /* 0x000000240816723c */ /* 0x040ff00000000816 */
[C---:B------:R-:W-:Y:S08]  /*1960*/  HMMA.16816.F16 R30, R8.reuse, R38, R30 ;  /* 0x00000026081e723c */ /* 0x040ff0000000081e */
[C---:B------:R-:W-:Y:S08]  /*1970*/  HMMA.16816.F16 R28, R8.reuse, R40, R28 ;  /* 0x00000028081c723c */ /* 0x040ff0000000081c */
[----:B------:R-:W-:Y:S01]  /*1980*/  HMMA.16816.F16 R8, R8, R44, R24 ;  /* 0x0000002c0808723c */ /* 0x000fe20000000818 */
[----:B------:R-:W-:-:S02]  /*1990*/  HADD2 R25, R22, R68 ;  /* 0x0000004416197230 */ /* 0x000fc40000000000 */
[----:B------:R-:W-:Y:S02]  /*19a0*/  HADD2 R24, R23, R67 ;  /* 0x0000004317187230 */ /* 0x000fe40000000000 */
[----:B------:R-:W-:Y:S02]  /*19b0*/  HADD2 R23, R30, R65 ;  /* 0x000000411e177230 */ /* 0x000fe40000000000 */
[----:B------:R-:W-:Y:S01]  /*19c0*/  HADD2 R22, R31, R63 ;  /* 0x0000003f1f167230 */ /* 0x000fe20000000000 */
[----:B------:R-:W0:Y:S03]  /*19d0*/  LDS R30, [R26+UR7+0x530] ;  /* 0x000530071a1e7984 */ /* 0x000e260008000800 */
[----:B------:R-:W-:Y:S01]  /*19e0*/  HADD2 R43, R28, R43 ;  /* 0x0000002b1c2b7230 */ /* 0x000fe20000000000 */
[----:B------:R-:W1:Y:S01]  /*19f0*/  LDS R31, [R26+UR7+0x7b0] ;  /* 0x0007b0071a1f7984 */ /* 0x000e620008000800 */
[----:B------:R-:W-:Y:S01]  /*1a00*/  HADD2 R46, R29, R46 ;  /* 0x0000002e1d2e7230 */ /* 0x000fe20000000000 */
[----:B---3--:R-:W-:-:S02]  /*1a10*/  F2FP.F16.E4M3.UNPACK_B R28, R17.H1 ;  /* 0x00000011ff1c723e */ /* 0x008fc400030006ff */
[----:B------:R-:W-:-:S03]  /*1a20*/  F2FP.F16.E4M3.UNPACK_B R29, R20.H1 ;  /* 0x00000014ff1d723e */ /* 0x000fc600030006ff */
[----:B------:R-:W-:Y:S01]  /*1a30*/  HADD2 R48, R8, R4 ;  /* 0x0000000408307230 */ /* 0x000fe20000000000 */
[----:B------:R-:W-:Y:S01]  /*1a40*/  F2FP.F16.E4M3.UNPACK_B R8, R17 ;  /* 0x00000011ff08723e */ /* 0x000fe200020006ff */
[----:B------:R-:W-:Y:S01]  /*1a50*/  HADD2 R21, R9, R21 ;  /* 0x0000001509157230 */ /* 0x000fe20000000000 */
[----:B------:R-:W-:Y:S01]  /*1a60*/  F2FP.F16.E4M3.UNPACK_B R9, R20 ;  /* 0x00000014ff09723e */ /* 0x000fe200020006ff */
[----:B------:R-:W-:Y:S04]  /*1a70*/  LDS R17, [R26+UR7+0xf30] ;  /* 0x000f30071a117984 */ /* 0x000fe80008000800 */
[----:B------:R-:W-:Y:S01]  /*1a80*/  LDS R20, [R26+UR7+0x11b0] ;  /* 0x0011b0071a147984 */ /* 0x000fe20008000800 */
[-C--:B0-----:R-:W-:Y:S02]  /*1a90*/  F2FP.F16.E4M3.UNPACK_B R10, R30.reuse ;  /* 0x0000001eff0a723e */ /* 0x081fe400020006ff */
[----:B------:R-:W-:-:S02]  /*1aa0*/  F2FP.F16.E4M3.UNPACK_B R30, R30.H1 ;  /* 0x0000001eff1e723e */ /* 0x000fc400030006ff */
[-C--:B-1----:R-:W-:Y:S02]  /*1ab0*/  F2FP.F16.E4M3.UNPACK_B R11, R31.reuse ;  /* 0x0000001fff0b723e */ /* 0x082fe400020006ff */
        /* <DEDUP_REMOVED lines=22> */
[----:B------:R-:W-:-:S05]  /*1c20*/  HADD2 R49, R54, R49 ;  /* 0x0000003136317230 */ /* 0x000fca0000000000 */
[----:B------:R-:W-:Y:S02]  /*1c30*/  HADD2 R27, R8, R27 ;  /* 0x0000001b081b7230 */ /* 0x000fe40000000000 */
[----:B------:R-:W-:Y:S01]  /*1c40*/  HADD2 R42, R9, R42 ;  /* 0x0000002a092a7230 */ /* 0x000fe20000000000 */
[-C--:B0-----:R-:W-:Y:S02]  /*1c50*/  F2FP.F16.E4M3.UNPACK_B R8, R28.reuse ;  /* 0x0000001cff08723e */ /* 0x081fe400020006ff */
        /* <DEDUP_REMOVED lines=18> */
[----:B------:R-:W-:Y:S01]  /*1d80*/  HADD2 R60, R5, R50 ;  /* 0x00000032053c7230 */ /* 0x000fe20000000000 */
[----:B------:R-:W0:Y:S01]  /*1d90*/  LDS R4, [R26+UR7+0xf20] ;  /* 0x000f20071a047984 */ /* 0x000e220008000800 */
[C---:B------:R-:W-:Y:S03]  /*1da0*/  HMMA.16816.F16 R50, R8.reuse, R32, RZ ;  /* 0x000000200832723c */ /* 0x040fe600000008ff */
[----:B------:R-:W1:Y:S05]  /*1db0*/  LDS R5, [R26+UR7+0x11a0] ;  /* 0x0011a0071a057984 */ /* 0x000e6a0008000800 */
[----:B------:R-:W-:Y:S01]  /*1dc0*/  HMMA.16816.F16 R8, R8, R18, RZ ;  /* 0x000000120808723c */ /* 0x000fe200000008ff */
[----:B------:R-:W-:-:S02]  /*1dd0*/  F2FP.F16.E4M3.UNPACK_B R10, R17 ;  /* 0x00000011ff0a723e */ /* 0x000fc400020006ff */
[----:B------:R-:W-:-:S09]  /*1de0*/  F2FP.F16.E4M3.UNPACK_B R11, R20 ;  /* 0x00000014ff0b723e */ /* 0x000fd200020006ff */
[C---:B------:R-:W-:Y:S08]  /*1df0*/  HMMA.16816.F16 R50, R28.reuse, R40, R50 ;  /* 0x000000281c32723c */ /* 0x040ff00000000832 */
[----:B------:R-:W-:Y:S01]  /*1e00*/  HMMA.16816.F16 R28, R28, R44, R8 ;  /* 0x0000002c1c1c723c */ /* 0x000fe20000000808 */
[-C--:B0-----:R-:W-:Y:S02]  /*1e10*/  F2FP.F16.E4M3.UNPACK_B R8, R4.reuse ;  /* 0x00000004ff08723e */ /* 0x081fe400020006ff */
[----:B------:R-:W-:-:S02]  /*1e20*/  F2FP.F16.E4M3.UNPACK_B R4, R4.H1 ;  /* 0x00000004ff04723e */ /* 0x000fc400030006ff */
[-C--:B-1----:R-:W-:Y:S02]  /*1e30*/  F2FP.F16.E4M3.UNPACK_B R9, R5.reuse ;  /* 0x00000005ff09723e */ /* 0x082fe400020006ff */
[----:B------:R-:W-:-:S05]  /*1e40*/  F2FP.F16.E4M3.UNPACK_B R5, R5.H1 ;  /* 0x00000005ff05723e */ /* 0x000fca00030006ff */
[----:B------:R-:W-:Y:S01]  /*1e50*/  HMMA.16816.F16 R30, R8, R6, RZ ;  /* 0x00000006081e723c */ /* 0x000fe200000008ff */
[----:B------:R-:W-:-:S06]  /*1e60*/  F2FP.F16.E4M3.UNPACK_B R6, R17.H1 ;  /* 0x00000011ff06723e */ /* 0x000fcc00030006ff */
[----:B------:R-:W-:Y:S01]  /*1e70*/  HADD2 R17, R29, R70 ;  /* 0x000000461d117230 */ /* 0x000fe20000000000 */
[----:B------:R-:W-:Y:S01]  /*1e80*/  F2FP.F16.E4M3.UNPACK_B R7, R20.H1 ;  /* 0x00000014ff07723e */ /* 0x000fe200030006ff */
[----:B------:R-:W-:Y:S01]  /*1e90*/  HADD2 R20, R51, R72 ;  /* 0x0000004833147230 */ /* 0x000fe20000000000 */
[C---:B------:R-:W-:Y:S08]  /*1ea0*/  HMMA.16816.F16 R34, R8.reuse, R34, RZ ;  /* 0x000000220822723c */ /* 0x040ff000000008ff */
[C---:B------:R-:W-:Y:S08]  /*1eb0*/  HMMA.16816.F16 R32, R8.reuse, R32, RZ ;  /* 0x000000200820723c */ /* 0x040ff000000008ff */
[----:B------:R-:W-:Y:S01]  /*1ec0*/  HMMA.16816.F16 R8, R8, R18, RZ ;  /* 0x000000120808723c */ /* 0x000fe200000008ff */
[----:B------:R-:W-:-:S02]  /*1ed0*/  HADD2 R19, R50, R74 ;  /* 0x0000004a32137230 */ /* 0x000fc40000000000 */
[----:B------:R-:W-:-:S05]  /*1ee0*/  HADD2 R18, R28, R71 ;  /* 0x000000471c127230 */ /* 0x000fca0000000000 */
[C---:B------:R-:W-:Y:S08]  /*1ef0*/  HMMA.16816.F16 R36, R4.reuse, R36, R30 ;  /* 0x000000240424723c */ /* 0x040ff0000000081e */
[C---:B------:R-:W-:Y:S08]  /*1f00*/  HMMA.16816.F16 R38, R4.reuse, R38, R34 ;  /* 0x000000260426723c */ /* 0x040ff00000000822 */
[----:B------:R-:W-:Y:S03]  /*1f10*/  HMMA.16816.F16 R40, R4, R40, R32 ;  /* 0x000000280428723c */ /* 0x000fe60000000820 */
[----:B------:R-:W-:-:S02]  /*1f20*/  HADD2 R16, R36, R16 ;  /* 0x0000001024107230 */ /* 0x000fc40000000000 */
[----:B------:R-:W-:-:S03]  /*1f30*/  HADD2 R15, R37, R15 ;  /* 0x0000000f250f7230 */ /* 0x000fc60000000000 */
[----:B------:R-:W-:Y:S03]  /*1f40*/  HMMA.16816.F16 R4, R4, R44, R8 ;  /* 0x0000002c0404723c */ /* 0x000fe60000000808 */
[----:B------:R-:W-:Y:S02]  /*1f50*/  HADD2 R14, R38, R14 ;  /* 0x0000000e260e7230 */ /* 0x000fe40000000000 */
[----:B------:R-:W-:-:S06]  /*1f60*/  HADD2 R13, R39, R13 ;  /* 0x0000000d270d7230 */ /* 0x000fcc0000000000 */
[----:B------:R-:W-:Y:S02]  /*1f70*/  HADD2 R12, R40, R12 ;  /* 0x0000000c280c7230 */ /* 0x000fe40000000000 */
[----:B------:R-:W-:-:S06]  /*1f80*/  HADD2 R2, R41, R2 ;  /* 0x0000000229027230 */ /* 0x000fcc0000000000 */
[----:B------:R-:W-:Y:S02]  /*1f90*/  HADD2 R0, R4, R0 ;  /* 0x0000000004007230 */ /* 0x000fe40000000000 */
[----:B------:R-:W-:Y:S01]  /*1fa0*/  HADD2 R3, R5, R3 ;  /* 0x0000000305037230 */ /* 0x000fe20000000000 */
[----:B------:R-:W-:Y:S06]  /*1fb0*/  BAR.SYNC.DEFER_BLOCKING 0x0 ;  /* 0x0000000000007b1d */ /* 0x000fec0000010000 */
[----:B------:R-:W-:Y:S05]  /*1fc0*/  BRA.U !UP0, `(.L_x_20) ;  /* 0xffffffe108b07547 */ /* 0x000fea000b83ffff */
.L_x_0:
[----:B------:R-:W1:Y:S01]  /*1fd0*/  S2R R26, SR_CTAID.Y ;  /* 0x00000000001a7919 */ /* 0x000e620000002600 */
[----:B------:R-:W2:Y:S01]  /*1fe0*/  LDC.64 R4, c[0x0][0x398] ;  /* 0x0000e600ff047b82 */ /* 0x000ea20000000a00 */
[C---:B------:R-:W-:Y:S01]  /*1ff0*/  LOP3.LUT R7, R76.reuse, 0x60, RZ, 0xc0, !PT ;  /* 0x000000604c077812 */ /* 0x040fe200078ec0ff */
[----:B------:R-:W-:Y:S01]  /*2000*/  IMAD.SHL.U32 R6, R76, 0x2, RZ ;  /* 0x000000024c067824 */ /* 0x000fe200078e00ff */
[----:B------:R-:W3:Y:S01]  /*2010*/  S2R R31, SR_CTAID.X ;  /* 0x00000000001f7919 */ /* 0x000ee20000002500 */
[----:B------:R-:W-:Y:S01]  /*2020*/  SHF.R.U32.HI R76, RZ, 0x1, R76 ;  /* 0x00000001ff4c7819 */ /* 0x000fe2000001164c */
[----:B------:R-:W4:Y:S01]  /*2030*/  LDCU.64 UR8, c[0x0][0x390] ;  /* 0x00007200ff0877ac */ /* 0x000f220008000a00 */
[----:B------:R-:W-:Y:S02]  /*2040*/  LOP3.LUT R8, R75, 0x7, RZ, 0xc0, !PT ;  /* 0x000000074b087812 */ /* 0x000fe400078ec0ff */
[----:B------:R-:W-:Y:S01]  /*2050*/  LOP3.LUT R76, R76, 0x40, RZ, 0xc0, !PT ;  /* 0x000000404c4c7812 */ /* 0x000fe200078ec0ff */
[----:B-1----:R-:W-:Y:S01]  /*2060*/  IMAD R26, R26, 0x80, R7 ;  /* 0x000000801a1a7824 */ /* 0x002fe200078e0207 */
[----:B------:R-:W-:-:S03]  /*2070*/  LOP3.LUT R7, R6, 0x6, RZ, 0xc0, !PT ;  /* 0x0000000606077812 */ /* 0x000fc600078ec0ff */
[----:B---3--:R-:W-:Y:S02]  /*2080*/  IMAD R31, R31, 0x80, R76 ;  /* 0x000000801f1f7824 */ /* 0x008fe400078e024c */
[----:B------:R-:W-:Y:S02]  /*2090*/  IMAD.IADD R26, R26, 0x1, R7 ;  /* 0x000000011a1a7824 */ /* 0x000fe400078e0207 */
[----:B------:R-:W-:Y:S02]  /*20a0*/  IMAD.IADD R31, R8, 0x1, R31 ;  /* 0x00000001081f7824 */ /* 0x000fe400078e021f */
[----:B------:R-:W-:Y:S02]  /*20b0*/  VIADD R6, R26, 0x1 ;  /* 0x000000011a067836 */ /* 0x000fe40000000000 */
[C---:B------:R-:W-:Y:S02]  /*20c0*/  VIADD R33, R31.reuse, 0x8 ;  /* 0x000000081f217836 */ /* 0x040fe40000000000 */
[-C--:B--2---:R-:W-:Y:S01]  /*20d0*/  IMAD R30, R31, R5.reuse, RZ ;  /* 0x000000051f1e7224 */ /* 0x084fe200078e02ff */
[-C--:B------:R-:W-:Y:S01]  /*20e0*/  ISETP.GE.AND P1, PT, R6, R5.reuse, PT ;  /* 0x000000050600720c */ /* 0x080fe20003f26270 */
[----:B------:R-:W-:Y:S01]  /*20f0*/  VIADD R28, R26, 0x9 ;  /* 0x000000091a1c7836 */ /* 0x000fe20000000000 */
[----:B------:R-:W-:Y:S01]  /*2100*/  ISETP.GE.AND P3, PT, R6, R5, PT ;  /* 0x000000050600720c */ /* 0x000fe20003f66270 */
[----:B------:R-:W-:Y:S01]  /*2110*/  IMAD R35, R5, 0x8, R30 ;  /* 0x0000000805237824 */ /* 0x000fe200078e021e */
[CC--:B------:R-:W-:Y:S01]  /*2120*/  ISETP.LT.AND P1, PT, R31.reuse, R4.reuse, !P1 ;  /* 0x000000041f00720c */ /* 0x0c0fe20004f21270 */
[----:B------:R-:W-:Y:S01]  /*2130*/  VIADD R37, R31, 0x18 ;  /* 0x000000181f257836 */ /* 0x000fe20000000000 */
[----:B------:R-:W-:-:S02]  /*2140*/  ISETP.GE.OR P4, PT, R33, R4, P3 ;  /* 0x000000042100720c */ /* 0x000fc40001f86670 */
[----:B------:R-:W-:-:S04]  /*2150*/  IADD3 R32, P0, PT, R26, R30, RZ ;  /* 0x0000001e1a207210 */ /* 0x000fc80007f1e0ff */
[----:B----4-:R-:W-:-:S05]  /*2160*/  LEA R6, P2, R32, UR8, 0x1 ;  /* 0x0000000820067c11 */ /* 0x010fca000f8408ff */
[----:B------:R-:W1:Y:S01]  /*2170*/  @P1 LDC.64 R10, c[0x0][0x390] ;  /* 0x0000e400ff0a1b82 */ /* 0x000e620000000a00 */
[C---:B------:R-:W-:Y:S02]  /*2180*/  @P1 IMAD.IADD R7, R26.reuse, 0x1, R30 ;  /* 0x000000011a071824 */ /* 0x040fe400078e021e */
[----:B------:R-:W-:-:S05]  /*2190*/  @!P4 IMAD.IADD R29, R26, 0x1, R35 ;  /* 0x000000011a1dc824 */ /* 0x000fca00078e0223 */
[----:B------:R-:W2:Y:S01]  /*21a0*/  @!P4 LDC.64 R8, c[0x0][0x390] ;  /* 0x0000e400ff08cb82 */ /* 0x000ea20000000a00 */
[----:B-1----:R-:W-:Y:S01]  /*21b0*/  @P1 IMAD.WIDE R10, R7, 0x2, R10 ;  /* 0x00000002070a1825 */ /* 0x002fe200078e020a */
[----:B------:R-:W-:Y:S02]  /*21c0*/  LEA.HI.X.SX32 R7, R30, RZ, 0x1, P0 ;  /* 0x000000ff1e077211 */ /* 0x000fe400000f0eff */
[----:B------:R-:W-:Y:S02]  /*21d0*/  ISETP.GE.AND P0, PT, R28, R5, PT ;  /* 0x000000051c00720c */ /* 0x000fe40003f06270 */
[----:B0-----:R0:W-:Y:S01]  /*21e0*/  @P1 STG.E desc[UR10][R10.64], R25 ;  /* 0x000000190a001986 */ /* 0x0011e2000c10190a */
[----:B------:R-:W-:Y:S02]  /*21f0*/  IADD3 R34, P1, PT, R26, R35, RZ ;  /* 0x000000231a227210 */ /* 0x000fe40007f3e0ff */
[----:B------:R-:W-:Y:S01]  /*2200*/  LEA.HI.X R7, R32, UR9, R7, 0x1, P2 ;  /* 0x0000000920077c11 */ /* 0x000fe200090f0c07 */
[----:B------:R-:W-:Y:S01]  /*2210*/  VIADD R32, R26, 0x11 ;  /* 0x000000111a207836 */ /* 0x000fe20000000000 */
[----:B------:R-:W-:Y:S01]  /*2220*/  ISETP.GE.OR P6, PT, R31, R4, P0 ;  /* 0x000000041f00720c */ /* 0x000fe200007c6670 */
[----:B--2---:R-:W-:Y:S01]  /*2230*/  @!P4 IMAD.WIDE R28, R29, 0x2, R8 ;  /* 0x000000021d1cc825 */ /* 0x004fe200078e0208 */
[----:B------:R-:W-:-:S02]  /*2240*/  LEA.HI.X.SX32 R35, R35, RZ, 0x1, P1 ;  /* 0x000000ff23237211 */ /* 0x000fc400008f0eff */
[----:B------:R-:W-:Y:S02]  /*2250*/  LEA R8, P1, R34, UR8, 0x1 ;  /* 0x0000000822087c11 */ /* 0x000fe4000f8208ff */
[----:B------:R-:W-:Y:S01]  /*2260*/  ISETP.GE.AND P2, PT, R32, R5, PT ;  /* 0x000000052000720c */ /* 0x000fe20003f46270 */
[----:B------:R-:W-:Y:S01]  /*2270*/  @!P4 STG.E desc[UR10][R28.64], R24 ;  /* 0x000000181c00c986 */ /* 0x000fe2000c10190a */
[----:B------:R-:W-:Y:S01]  /*2280*/  LEA.HI.X R9, R34, UR9, R35, 0x1, P1 ;  /* 0x0000000922097c11 */ /* 0x000fe200088f0c23 */
[----:B------:R-:W-:Y:S01]  /*2290*/  VIADD R35, R31, 0x10 ;  /* 0x000000101f237836 */ /* 0x000fe20000000000 */
[-C--:B------:R-:W-:Y:S01]  /*22a0*/  ISETP.GE.OR P5, PT, R33, R4.reuse, P0 ;  /* 0x000000042100720c */ /* 0x080fe200007a6670 */
[----:B0-----:R-:W-:Y:S01]  /*22b0*/  VIADD R10, R26, 0x19 ;  /* 0x000000191a0a7836 */ /* 0x001fe20000000000 */
[-C--:B------:R-:W-:Y:S01]  /*22c0*/  ISETP.GE.OR P1, PT, R31, R4.reuse, P2 ;  /* 0x000000041f00720c */ /* 0x080fe20001726670 */
[----:B------:R0:W-:Y:S01]  /*22d0*/  @!P6 STG.E desc[UR10][R6.64+0x10], R23 ;  /* 0x000010170600e986 */ /* 0x0001e2000c10190a */
[----:B------:R-:W-:-:S02]  /*22e0*/  ISETP.GE.OR P6, PT, R33, R4, P2 ;  /* 0x000000042100720c */ /* 0x000fc400017c6670 */
[----:B------:R-:W-:-:S07]  /*22f0*/  ISETP.GE.OR P4, PT, R35, R4, P3 ;  /* 0x000000042300720c */ /* 0x000fce0001f86670 */
[----:B------:R1:W-:Y:S01]  /*2300*/  @!P5 STG.E desc[UR10][R8.64+0x10], R22 ;  /* 0x000010160800d986 */ /* 0x0003e2000c10190a */
[-C--:B------:R-:W-:Y:S01]  /*2310*/  ISETP.GE.OR P5, PT, R37, R4.reuse, P3 ;  /* 0x000000042500720c */ /* 0x080fe20001fa6670 */
[C-C-:B0-----:R-:W-:Y:S02]  /*2320*/  IMAD R23, R5.reuse, 0x10, R30.reuse ;  /* 0x0000001005177824 */ /* 0x141fe400078e021e */
[----:B------:R-:W-:Y:S01]  /*2330*/  @!P1 STG.E desc[UR10][R6.64+0x20], R43 ;  /* 0x0000202b06009986 */ /* 0x000fe2000c10190a */
[----:B------:R-:W-:Y:S01]  /*2340*/  ISETP.GE.AND P1, PT, R10, R5, PT ;  /* 0x000000050a00720c */ /* 0x000fe20003f26270 */
[----:B------:R-:W0:Y:S01]  /*2350*/  @!P4 LDC.64 R24, c[0x0][0x390] ;  /* 0x0000e400ff18cb82 */ /* 0x000e220000000a00 */
[----:B------:R-:W-:Y:S01]  /*2360*/  IMAD R29, R5, 0x8, R23 ;  /* 0x00000008051d7824 */ /* 0x000fe200078e0217 */
[----:B------:R-:W-:Y:S01]  /*2370*/  @!P6 STG.E desc[UR10][R8.64+0x20], R46 ;  /* 0x0000202e0800e986 */ /* 0x000fe2000c10190a */
[----:B------:R-:W-:Y:S01]  /*2380*/  ISETP.GE.OR P6, PT, R31, R4, P1 ;  /* 0x000000041f00720c */ /* 0x000fe20000fc6670 */
[----:B------:R-:W-:-:S04]  /*2390*/  IMAD R30, R5, 0x20, R30 ;  /* 0x00000020051e7824 */ /* 0x000fc800078e021e */
[----:B------:R-:W2:Y:S01]  /*23a0*/  @!P5 LDC.64 R10, c[0x0][0x390] ;  /* 0x0000e400ff0adb82 */ /* 0x000ea20000000a00 */
[----:B------:R-:W-:-:S07]  /*23b0*/  @!P5 IMAD.IADD R39, R26, 0x1, R29 ;  /* 0x000000011a27d824 */ /* 0x000fce00078e021d */
[----:B------:R3:W-:Y:S01]  /*23c0*/  @!P6 STG.E desc[UR10][R6.64+0x30], R48 ;  /* 0x000030300600e986 */ /* 0x0007e2000c10190a */
[----:B------:R-:W-:Y:S01]  /*23d0*/  ISETP.GE.OR P6, PT, R33, R4, P1 ;  /* 0x000000042100720c */ /* 0x000fe20000fc6670 */
[----:B------:R-:W-:-:S04]  /*23e0*/  @!P4 IMAD.IADD R33, R26, 0x1, R23 ;  /* 0x000000011a21c824 */ /* 0x000fc800078e0217 */
[----:B0-----:R-:W-:-:S04]  /*23f0*/  @!P4 IMAD.WIDE R24, R33, 0x2, R24 ;  /* 0x000000022118c825 */ /* 0x001fc800078e0218 */
[----:B------:R-:W-:-:S04]  /*2400*/  VIADD R33, R31, 0x28 ;  /* 0x000000281f217836 */ /* 0x000fc80000000000 */
[----:B------:R0:W-:Y:S01]  /*2410*/  @!P6 STG.E desc[UR10][R8.64+0x30], R21 ;  /* 0x000030150800e986 */ /* 0x0001e2000c10190a */
[----:B-1----:R-:W-:Y:S01]  /*2420*/  IADD3 R22, P6, PT, R26, R23, RZ ;  /* 0x000000171a167210 */ /* 0x002fe20007fde0ff */
[----:B--2---:R-:W-:Y:S02]  /*2430*/  @!P5 IMAD.WIDE R10, R39, 0x2, R10 ;  /* 0x00000002270ad825 */ /* 0x004fe400078e020a */
[----:B------:R-:W-:Y:S01]  /*2440*/  @!P4 STG.E desc[UR10][R24.64], R57 ;  /* 0x000000391800c986 */ /* 0x000fe2000c10190a */
[-C--:B------:R-:W-:Y:S02]  /*2450*/  ISETP.GE.OR P4, PT, R35, R4.reuse, P0 ;  /* 0x000000042300720c */ /* 0x080fe40000786670 */
[----:B------:R-:W-:Y:S01]  /*2460*/  LEA.HI.X.SX32 R23, R23, RZ, 0x1, P6 ;  /* 0x000000ff17177211 */ /* 0x000fe200030f0eff */
[----:B------:R1:W-:Y:S01]  /*2470*/  @!P5 STG.E desc[UR10][R10.64], R56 ;  /* 0x000000380a00d986 */ /* 0x0003e2000c10190a */
[C---:B---3--:R-:W-:Y:S02]  /*2480*/  LEA R6, P6, R22.reuse, UR8, 0x1 ;  /* 0x0000000816067c11 */ /* 0x048fe4000f8c08ff */
[----:B------:R-:W-:Y:S01]  /*2490*/  ISETP.GE.OR P5, PT, R37, R4, P0 ;  /* 0x000000042500720c */ /* 0x000fe200007a6670 */
[----:B0-----:R-:W-:Y:S01]  /*24a0*/  VIADD R21, R31, 0x20 ;  /* 0x000000201f157836 */ /* 0x001fe20000000000 */
[----:B------:R-:W-:-:S02]  /*24b0*/  LEA.HI.X R7, R22, UR9, R23, 0x1, P6 ;  /* 0x0000000916077c11 */ /* 0x000fc4000b0f0c17 */
[----:B------:R-:W-:-:S03]  /*24c0*/  IADD3 R22, P6, PT, R26, R29, RZ ;  /* 0x0000001d1a167210 */ /* 0x000fc60007fde0ff */
[----:B------:R-:W-:Y:S01]  /*24d0*/  @!P4 STG.E desc[UR10][R6.64+0x10], R58 ;  /* 0x0000103a0600c986 */ /* 0x000fe2000c10190a */
[----:B------:R-:W-:Y:S02]  /*24e0*/  LEA.HI.X.SX32 R29, R29, RZ, 0x1, P6 ;  /* 0x000000ff1d1d7211 */ /* 0x000fe400030f0eff */
[C---:B------:R-:W-:Y:S02]  /*24f0*/  LEA R8, P4, R22.reuse, UR8, 0x1 ;  /* 0x0000000816087c11 */ /* 0x040fe4000f8808ff */
[-C--:B------:R-:W-:Y:S02]  /*2500*/  ISETP.GE.OR P6, PT, R35, R4.reuse, P2 ;  /* 0x000000042300720c */ /* 0x080fe400017c6670 */
[----:B------:R-:W-:Y:S01]  /*2510*/  LEA.HI.X R9, R22, UR9, R29, 0x1, P4 ;  /* 0x0000000916097c11 */ /* 0x000fe2000a0f0c1d */
[----:B------:R-:W-:Y:S01]  /*2520*/  IMAD R29, R5, 0x8, R30 ;  /* 0x00000008051d7824 */ /* 0x000fe200078e021e */
[----:B------:R-:W-:-:S03]  /*2530*/  ISETP.GE.OR P4, PT, R37, R4, P2 ;  /* 0x000000042500720c */ /* 0x000fc60001786670 */
[----:B------:R-:W-:Y:S01]  /*2540*/  @!P5 STG.E desc[UR10][R8.64+0x10], R53 ;  /* 0x000010350800d986 */ /* 0x000fe2000c10190a */
[----:B------:R-:W-:-:S05]  /*2550*/  ISETP.GE.OR P5, PT, R21, R4, P3 ;  /* 0x000000041500720c */ /* 0x000fca0001fa6670 */
[----:B------:R-:W-:Y:S01]  /*2560*/  @!P6 STG.E desc[UR10][R6.64+0x20], R49 ;  /* 0x000020310600e986 */ /* 0x000fe2000c10190a */
[----:B------:R-:W-:-:S03]  /*2570*/  ISETP.GE.OR P6, PT, R35, R4, P1 ;  /* 0x000000042300720c */ /* 0x000fc60000fc6670 */
[----:B------:R-:W-:Y:S01]  /*2580*/  @!P4 STG.E desc[UR10][R8.64+0x20], R47 ;  /* 0x0000202f0800c986 */ /* 0x000fe2000c10190a */
[----:B------:R-:W-:-:S03]  /*2590*/  ISETP.GE.OR P4, PT, R33, R4, P3 ;  /* 0x000000042100720c */ /* 0x000fc60001f86670 */
[----:B-1----:R-:W0:Y:S01]  /*25a0*/  @!P5 LDC.64 R10, c[0x0][0x390] ;  /* 0x0000e400ff0adb82 */ /* 0x002e220000000a00 */
[----:B------:R-:W-:-:S05]  /*25b0*/  @!P5 IMAD.IADD R23, R26, 0x1, R30 ;  /* 0x000000011a17d824 */ /* 0x000fca00078e021e */
[----:B------:R1:W-:Y:S01]  /*25c0*/  @!P6 STG.E desc[UR10][R6.64+0x30], R27 ;  /* 0x0000301b0600e986 */ /* 0x0003e2000c10190a */
[----:B------:R-:W-:-:S03]  /*25d0*/  ISETP.GE.OR P6, PT, R37, R4, P1 ;  /* 0x000000042500720c */ /* 0x000fc60000fc6670 */
[----:B------:R-:W2:Y:S01]  /*25e0*/  @!P4 LDC.64 R24, c[0x0][0x390] ;  /* 0x0000e400ff18cb82 */ /* 0x000ea20000000a00 */
[----:B-1----:R-:W-:-:S09]  /*25f0*/  @!P4 IMAD.IADD R7, R26, 0x1, R29 ;  /* 0x000000011a07c824 */ /* 0x002fd200078e021d */
[----:B------:R2:W-:Y:S01]  /*2600*/  @!P6 STG.E desc[UR10][R8.64+0x30], R42 ;  /* 0x0000302a0800e986 */ /* 0x0005e2000c10190a */
[----:B------:R-:W-:Y:S01]  /*2610*/  IADD3 R28, P6, PT, R26, R30, RZ ;  /* 0x0000001e1a1c7210 */ /* 0x000fe20007fde0ff */
[----:B0-----:R-:W-:-:S03]  /*2620*/  @!P5 IMAD.WIDE R10, R23, 0x2, R10 ;  /* 0x00000002170ad825 */ /* 0x001fc600078e020a */
[----:B------:R-:W-:Y:S02]  /*2630*/  LEA.HI.X.SX32 R23, R30, RZ, 0x1, P6 ;  /* 0x000000ff1e177211 */ /* 0x000fe400030f0eff */
[C---:B------:R-:W-:Y:S01]  /*2640*/  LEA R22, P6, R28.reuse, UR8, 0x1 ;  /* 0x000000081c167c11 */ /* 0x040fe2000f8c08ff */
[----:B------:R-:W-:Y:S01]  /*2650*/  @!P5 STG.E desc[UR10][R10.64], R59 ;  /* 0x0000003b0a00d986 */ /* 0x000fe2000c10190a */
[----:B------:R-:W-:Y:S02]  /*2660*/  ISETP.GE.OR P5, PT, R21, R4, P0 ;  /* 0x000000041500720c */ /* 0x000fe400007a6670 */
[----:B------:R-:W-:Y:S02]  /*2670*/  LEA.HI.X R23, R28, UR9, R23, 0x1, P6 ;  /* 0x000000091c177c11 */ /* 0x000fe4000b0f0c17 */
[----:B------:R-:W-:Y:S01]  /*2680*/  IADD3 R27, P6, PT, R26, R29, RZ ;  /* 0x0000001d1a1b7210 */ /* 0x000fe20007fde0ff */
[----:B--2---:R-:W-:-:S03]  /*2690*/  @!P4 IMAD.WIDE R8, R7, 0x2, R24 ;  /* 0x000000020708c825 */ /* 0x004fc600078e0218 */
[----:B------:R-:W-:Y:S02]  /*26a0*/  LEA.HI.X.SX32 R24, R29, RZ, 0x1, P6 ;  /* 0x000000ff1d187211 */ /* 0x000fe400030f0eff */
[----:B------:R-:W-:Y:S01]  /*26b0*/  LEA R6, P6, R27, UR8, 0x1 ;  /* 0x000000081b067c11 */ /* 0x000fe2000f8c08ff */
[----:B------:R0:W-:Y:S01]  /*26c0*/  @!P4 STG.E desc[UR10][R8.64], R52 ;  /* 0x000000340800c986 */ /* 0x0001e2000c10190a */
[-C--:B------:R-:W-:Y:S02]  /*26d0*/  ISETP.GE.OR P4, PT, R33, R4.reuse, P0 ;  /* 0x000000042100720c */ /* 0x080fe40000786670 */
[----:B------:R-:W-:Y:S01]  /*26e0*/  LEA.HI.X R7, R27, UR9, R24, 0x1, P6 ;  /* 0x000000091b077c11 */ /* 0x000fe2000b0f0c18 */
[C---:B------:R-:W-:Y:S01]  /*26f0*/  VIADD R27, R31.reuse, 0x30 ;  /* 0x000000301f1b7836 */ /* 0x040fe20000000000 */
[----:B------:R-:W-:Y:S01]  /*2700*/  @!P5 STG.E desc[UR10][R22.64+0x10], R61 ;  /* 0x0000103d1600d986 */ /* 0x000fe2000c10190a */
[----:B------:R-:W-:Y:S01]  /*2710*/  VIADD R31, R31, 0x38 ;  /* 0x000000381f1f7836 */ /* 0x000fe20000000000 */
[----:B------:R-:W-:-:S02]  /*2720*/  ISETP.GE.OR P6, PT, R21, R4, P2 ;  /* 0x000000041500720c */ /* 0x000fc400017c6670 */
[-C--:B------:R-:W-:Y:S02]  /*2730*/  ISETP.GE.OR P5, PT, R27, R4.reuse, P3 ;  /* 0x000000041b00720c */ /* 0x080fe40001fa6670 */
[-C--:B------:R-:W-:Y:S01]  /*2740*/  ISETP.GE.OR P3, PT, R31, R4.reuse, P3 ;  /* 0x000000041f00720c */ /* 0x080fe20001f66670 */
[----:B0-----:R-:W-:Y:S02]  /*2750*/  IMAD R9, R5, 0x10, R30 ;  /* 0x0000001005097824 */ /* 0x001fe400078e021e */
[----:B------:R-:W-:Y:S01]  /*2760*/  @!P4 STG.E desc[UR10][R6.64+0x10], R60 ;  /* 0x0000103c0600c986 */ /* 0x000fe2000c10190a */
[----:B------:R-:W-:Y:S01]  /*2770*/  ISETP.GE.OR P4, PT, R21, R4, P1 ;  /* 0x000000041500720c */ /* 0x000fe20000f86670 */
[----:B------:R-:W-:-:S04]  /*2780*/  IMAD R5, R5, 0x8, R9 ;  /* 0x0000000805057824 */ /* 0x000fc800078e0209 */
[----:B------:R0:W-:Y:S01]  /*2790*/  @!P6 STG.E desc[UR10][R22.64+0x20], R19 ;  /* 0x000020131600e986 */ /* 0x0001e2000c10190a */
[----:B------:R-:W-:Y:S01]  /*27a0*/  ISETP.GE.OR P6, PT, R33, R4, P2 ;  /* 0x000000042100720c */ /* 0x000fe200017c6670 */
[----:B------:R-:W1:Y:S01]  /*27b0*/  @!P5 LDC.64 R10, c[0x0][0x390] ;  /* 0x0000e400ff0adb82 */ /* 0x000e620000000a00 */
[----:B------:R-:W-:-:S07]  /*27c0*/  @!P5 IMAD.IADD R21, R26, 0x1, R9 ;  /* 0x000000011a15d824 */ /* 0x000fce00078e0209 */
[----:B------:R-:W2:Y:S01]  /*27d0*/  @!P3 LDC.64 R28, c[0x0][0x390] ;  /* 0x0000e400ff1cbb82 */ /* 0x000ea20000000a00 */
[----:B0-----:R-:W-:-:S03]  /*27e0*/  @!P3 IMAD.IADD R19, R26, 0x1, R5 ;  /* 0x000000011a13b824 */ /* 0x001fc600078e0205 */
[----:B------:R-:W-:Y:S01]  /*27f0*/  @!P6 STG.E desc[UR10][R6.64+0x20], R20 ;  /* 0x000020140600e986 */ /* 0x000fe2000c10190a */
[----:B------:R-:W-:-:S03]  /*2800*/  ISETP.GE.OR P6, PT, R33, R4, P1 ;  /* 0x000000042100720c */ /* 0x000fc60000fc6670 */
[----:B------:R0:W-:Y:S01]  /*2810*/  @!P4 STG.E desc[UR10][R22.64+0x30], R18 ;  /* 0x000030121600c986 */ /* 0x0001e2000c10190a */
[----:B------:R-:W-:-:S04]  /*2820*/  IADD3 R25, P4, PT, R26, R9, RZ ;  /* 0x000000091a197210 */ /* 0x000fc80007f9e0ff */
[----:B------:R-:W-:Y:S02]  /*2830*/  LEA.HI.X.SX32 R30, R9, RZ, 0x1, P4 ;  /* 0x000000ff091e7211 */ /* 0x000fe400020f0eff */
[----:B------:R-:W-:Y:S01]  /*2840*/  LEA R24, P4, R25, UR8, 0x1 ;  /* 0x0000000819187c11 */ /* 0x000fe2000f8808ff */
[----:B-1----:R-:W-:Y:S02]  /*2850*/  @!P5 IMAD.WIDE R8, R21, 0x2, R10 ;  /* 0x000000021508d825 */ /* 0x002fe400078e020a */
[----:B------:R1:W-:Y:S01]  /*2860*/  @!P6 STG.E desc[UR10][R6.64+0x30], R17 ;  /* 0x000030110600e986 */ /* 0x0003e2000c10190a */
[----:B------:R-:W-:Y:S02]  /*2870*/  LEA.HI.X R25, R25, UR9, R30, 0x1, P4 ;  /* 0x0000000919197c11 */ /* 0x000fe4000a0f0c1e */
[-C--:B------:R-:W-:Y:S01]  /*2880*/  ISETP.GE.OR P4, PT, R27, R4.reuse, P0 ;  /* 0x000000041b00720c */ /* 0x080fe20000786670 */
[----:B------:R1:W-:Y:S01]  /*2890*/  @!P5 STG.E desc[UR10][R8.64], R16 ;  /* 0x000000100800d986 */ /* 0x0003e2000c10190a */
[----:B------:R-:W-:Y:S01]  /*28a0*/  IADD3 R26, P5, PT, R26, R5, RZ ;  /* 0x000000051a1a7210 */ /* 0x000fe20007fbe0ff */
[----:B--2---:R-:W-:Y:S01]  /*28b0*/  @!P3 IMAD.WIDE R10, R19, 0x2, R28 ;  /* 0x00000002130ab825 */ /* 0x004fe200078e021c */
[----:B------:R-:W-:-:S02]  /*28c0*/  ISETP.GE.OR P0, PT, R31, R4, P0 ;  /* 0x000000041f00720c */ /* 0x000fc40000706670 */
[-C--:B------:R-:W-:Y:S02]  /*28d0*/  ISETP.GE.OR P6, PT, R27, R4.reuse, P2 ;  /* 0x000000041b00720c */ /* 0x080fe400017c6670 */
[----:B------:R1:W-:Y:S01]  /*28e0*/  @!P3 STG.E desc[UR10][R10.64], R15 ;  /* 0x0000000f0a00b986 */ /* 0x0003e2000c10190a */
[-C--:B------:R-:W-:Y:S02]  /*28f0*/  ISETP.GE.OR P2, PT, R31, R4.reuse, P2 ;  /* 0x000000041f00720c */ /* 0x080fe40001746670 */
[-C--:B------:R-:W-:Y:S02]  /*2900*/  ISETP.GE.OR P3, PT, R27, R4.reuse, P1 ;  /* 0x000000041b00720c */ /* 0x080fe40000f66670 */
[----:B------:R-:W-:Y:S01]  /*2910*/  LEA.HI.X.SX32 R5, R5, RZ, 0x1, P5 ;  /* 0x000000ff05057211 */ /* 0x000fe200028f0eff */
[----:B------:R1:W-:Y:S01]  /*2920*/  @!P4 STG.E desc[UR10][R24.64+0x10], R14 ;  /* 0x0000100e1800c986 */ /* 0x0003e2000c10190a */
[----:B0-----:R-:W-:Y:S02]  /*2930*/  LEA R18, P5, R26, UR8, 0x1 ;  /* 0x000000081a127c11 */ /* 0x001fe4000f8a08ff */
[----:B------:R-:W-:-:S02]  /*2940*/  ISETP.GE.OR P1, PT, R31, R4, P1 ;  /* 0x000000041f00720c */ /* 0x000fc40000f26670 */
[----:B------:R-:W-:-:S05]  /*2950*/  LEA.HI.X R19, R26, UR9, R5, 0x1, P5 ;  /* 0x000000091a137c11 */ /* 0x000fca000a8f0c05 */
[----:B------:R1:W-:Y:S04]  /*2960*/  @!P0 STG.E desc[UR10][R18.64+0x10], R13 ;  /* 0x0000100d12008986 */ /* 0x0003e8000c10190a */
[----:B------:R1:W-:Y:S04]  /*2970*/  @!P6 STG.E desc[UR10][R24.64+0x20], R12 ;  /* 0x0000200c1800e986 */ /* 0x0003e8000c10190a */
[----:B------:R1:W-:Y:S04]  /*2980*/  @!P2 STG.E desc[UR10][R18.64+0x20], R2 ;  /* 0x000020021200a986 */ /* 0x0003e8000c10190a */
[----:B------:R1:W-:Y:S01]  /*2990*/  @!P3 STG.E desc[UR10][R24.64+0x30], R0 ;  /* 0x000030001800b986 */ /* 0x0003e2000c10190a */
[----:B------:R-:W-:Y:S05]  /*29a0*/  @P1 EXIT ;  /* 0x000000000000194d */ /* 0x000fea0003800000 */
[----:B------:R-:W-:Y:S01]  /*29b0*/  STG.E desc[UR10][R18.64+0x30], R3 ;  /* 0x0000300312007986 */ /* 0x000fe2000c10190a */
[----:B------:R-:W-:Y:S05]  /*29c0*/  EXIT ;  /* 0x000000000000794d */ /* 0x000fea0003800000 */
.L_x_21:
[----:B------:R-:W-:-:S00]  /*29d0*/  BRA `(.L_x_21) ;  /* 0xfffffffc00fc7947 */ /* 0x000fc0000383ffff */
[----:B------:R-:W-:-:S00]  /*29e0*/  NOP ;  /* 0x0000000000007918 */ /* 0x000fc00000000000 */
        /* <DEDUP_REMOVED lines=9> */
.L_x_22:


//--------------------- .nv.shared._Z22fp8_gemm_f16acc_kernelPKhS0_Ptiii --------------------------
	.section	.nv.shared._Z22fp8_gemm_f16acc_kernelPKhS0_Ptiii,"aw",@nobits
	.sectionflags	@""
.nv.shared._Z22fp8_gemm_f16acc_kernelPKhS0_Ptiii:
	.zero		21504


//--------------------- .nv.shared.reserved.0     --------------------------
	.section	.nv.shared.reserved.0,"aw",@nobits
	.weak		__nv_reservedSMEM_offset_0_alias
	.size		__nv_reservedSMEM_offset_0_alias, 0, 64
	.other		__nv_reservedSMEM_offset_0_alias,@"STO_CUDA_RESERVED_SHARED STV_DEFAULT"
__nv_reservedSMEM_offset_0_alias:
	.zero		0
	.zero		64


//--------------------- .nv.constant0._Z22fp8_gemm_f16acc_kernelPKhS0_Ptiii --------------------------
	.section	.nv.constant0._Z22fp8_gemm_f16acc_kernelPKhS0_Ptiii,"a",@progbits
	.sectionflags	@""
	.align	4
.nv.constant0._Z22fp8_gemm_f16acc_kernelPKhS0_Ptiii:
	.zero		932


//--------------------- SYMBOLS --------------------------

	.type		.nv.reservedSmem.offset0,@object
	.size		.nv.reservedSmem.offset0,0x4
	.type		.nv.reservedSmem.cap,@object
	.size		.nv.reservedSmem.cap,0x4
